	.headerflags	@"EF_CUDA_TEXMODE_UNIFIED EF_CUDA_64BIT_ADDRESS EF_CUDA_SM86 EF_CUDA_VIRTUAL_SM(EF_CUDA_SM86)"
	.elftype	@"ET_EXEC"


//--------------------- .nv.info                  --------------------------
	.section	.nv.info,"",@"SHT_CUDA_INFO"
	.align	4


	//----- nvinfo : EIATTR_REGCOUNT
	.align		4
        /*0000*/ 	.byte	0x04, 0x2f
        /*0002*/ 	.short	(.L_1 - .L_0)
	.align		4
.L_0:
        /*0004*/ 	.word	index@(triton_poi_fused__softmax_add_3)
        /*0008*/ 	.word	0x00000030


	//----- nvinfo : EIATTR_FRAME_SIZE
	.align		4
.L_1:
        /*000c*/ 	.byte	0x04, 0x11
        /*000e*/ 	.short	(.L_3 - .L_2)
	.align		4
.L_2:
        /*0010*/ 	.word	index@(triton_poi_fused__softmax_add_3)
        /*0014*/ 	.word	0x00000000


	//----- nvinfo : EIATTR_MIN_STACK_SIZE
	.align		4
.L_3:
        /*0018*/ 	.byte	0x04, 0x12
        /*001a*/ 	.short	(.L_5 - .L_4)
	.align		4
.L_4:
        /*001c*/ 	.word	index@(triton_poi_fused__softmax_add_3)
        /*0020*/ 	.word	0x00000000
.L_5:


//--------------------- .nv.info.triton_poi_fused__softmax_add_3 --------------------------
	.section	.nv.info.triton_poi_fused__softmax_add_3,"",@"SHT_CUDA_INFO"
	.sectionflags	@""
	.align	4


	//----- nvinfo : EIATTR_CUDA_API_VERSION
	.align		4
        /*0000*/ 	.byte	0x04, 0x37
        /*0002*/ 	.short	(.L_7 - .L_6)
.L_6:
        /*0004*/ 	.word	0x00000080


	//----- nvinfo : EIATTR_SW2861232_WAR
	.align		4
.L_7:
        /*0008*/ 	.byte	0x01, 0x35
	.zero		2


	//----- nvinfo : EIATTR_PARAM_CBANK
	.align		4
        /*000c*/ 	.byte	0x04, 0x0a
        /*000e*/ 	.short	(.L_9 - .L_8)
	.align		4
.L_8:
        /*0010*/ 	.word	index@(.nv.constant0.triton_poi_fused__softmax_add_3)
        /*0014*/ 	.short	0x0160
        /*0016*/ 	.short	0x0038


	//----- nvinfo : EIATTR_CBANK_PARAM_SIZE
	.align		4
.L_9:
        /*0018*/ 	.byte	0x03, 0x19
        /*001a*/ 	.short	0x0038


	//----- nvinfo : EIATTR_KPARAM_INFO
	.align		4
        /*001c*/ 	.byte	0x04, 0x17
        /*001e*/ 	.short	(.L_11 - .L_10)
.L_10:
        /*0020*/ 	.word	0x00000000
        /*0024*/ 	.short	0x0007
        /*0026*/ 	.short	0x0030
        /*0028*/ 	.byte	0x00, 0xf4, 0x21, 0x00


	//----- nvinfo : EIATTR_KPARAM_INFO
	.align		4
.L_11:
        /*002c*/ 	.byte	0x04, 0x17
        /*002e*/ 	.short	(.L_13 - .L_12)
.L_12:
        /*0030*/ 	.word	0x00000000
        /*0034*/ 	.short	0x0006
        /*0036*/ 	.short	0x0028
        /*0038*/ 	.byte	0x00, 0xf0, 0x11, 0x00


	//----- nvinfo : EIATTR_KPARAM_INFO
	.align		4
.L_13:
        /*003c*/ 	.byte	0x04, 0x17
        /*003e*/ 	.short	(.L_15 - .L_14)
.L_14:
        /*0040*/ 	.word	0x00000000
        /*0044*/ 	.short	0x0005
        /*0046*/ 	.short	0x0024
        /*0048*/ 	.byte	0x00, 0xf0, 0x11, 0x00


	//----- nvinfo : EIATTR_KPARAM_INFO
	.align		4
.L_15:
        /*004c*/ 	.byte	0x04, 0x17
        /*004e*/ 	.short	(.L_17 - .L_16)
.L_16:
        /*0050*/ 	.word	0x00000000
        /*0054*/ 	.short	0x0004
        /*0056*/ 	.short	0x0020
        /*0058*/ 	.byte	0x00, 0xf0, 0x11, 0x00


	//----- nvinfo : EIATTR_KPARAM_INFO
	.align		4
.L_17:
        /*005c*/ 	.byte	0x04, 0x17
        /*005e*/ 	.short	(.L_19 - .L_18)
.L_18:
        /*0060*/ 	.word	0x00000000
        /*0064*/ 	.short	0x0003
        /*0066*/ 	.short	0x0018
        /*0068*/ 	.byte	0x00, 0xf4, 0x21, 0x00


	//----- nvinfo : EIATTR_KPARAM_INFO
	.align		4
.L_19:
        /*006c*/ 	.byte	0x04, 0x17
        /*006e*/ 	.short	(.L_21 - .L_20)
.L_20:
        /*0070*/ 	.word	0x00000000
        /*0074*/ 	.short	0x0002
        /*0076*/ 	.short	0x0010
        /*0078*/ 	.byte	0x00, 0xf4, 0x21, 0x00


	//----- nvinfo : EIATTR_KPARAM_INFO
	.align		4
.L_21:
        /*007c*/ 	.byte	0x04, 0x17
        /*007e*/ 	.short	(.L_23 - .L_22)
.L_22:
        /*0080*/ 	.word	0x00000000
        /*0084*/ 	.short	0x0001
        /*0086*/ 	.short	0x0008
        /*0088*/ 	.byte	0x00, 0xf4, 0x21, 0x00


	//----- nvinfo : EIATTR_KPARAM_INFO
	.align		4
.L_23:
        /*008c*/ 	.byte	0x04, 0x17
        /*008e*/ 	.short	(.L_25 - .L_24)
.L_24:
        /*0090*/ 	.word	0x00000000
        /*0094*/ 	.short	0x0000
        /*0096*/ 	.short	0x0000
        /*0098*/ 	.byte	0x00, 0xf4, 0x21, 0x00


	//----- nvinfo : EIATTR_MAXREG_COUNT
	.align		4
.L_25:
        /*009c*/ 	.byte	0x03, 0x1b
        /*009e*/ 	.short	0x00ff


	//----- nvinfo : EIATTR_EXIT_INSTR_OFFSETS
	.align		4
        /*00a0*/ 	.byte	0x04, 0x1c
        /*00a2*/ 	.short	(.L_27 - .L_26)


	//   ....[0]....
.L_26:
        /*00a4*/ 	.word	0x00001f40


	//   ....[1]....
        /*00a8*/ 	.word	0x00001f70


	//----- nvinfo : EIATTR_CTAIDZ_USED
	.align		4
.L_27:
        /*00ac*/ 	.byte	0x01, 0x04
	.zero		2


	//----- nvinfo : EIATTR_REQNTID
	.align		4
        /*00b0*/ 	.byte	0x04, 0x10
        /*00b2*/ 	.short	(.L_29 - .L_28)
.L_28:
        /*00b4*/ 	.word	0x00000100
        /*00b8*/ 	.word	0x00000001
        /*00bc*/ 	.word	0x00000001
.L_29:


//--------------------- .nv.callgraph             --------------------------
	.section	.nv.callgraph,"",@"SHT_CUDA_CALLGRAPH"
	.align	4
	.sectionentsize	8
	.align		4
        /*0000*/ 	.word	0x00000000
	.align		4
        /*0004*/ 	.word	0xffffffff
	.align		4
        /*0008*/ 	.word	0x00000000
	.align		4
        /*000c*/ 	.word	0xfffffffe
	.align		4
        /*0010*/ 	.word	0x00000000
	.align		4
        /*0014*/ 	.word	0xfffffffd
	.align		4
        /*0018*/ 	.word	0x00000000
	.align		4
        /*001c*/ 	.word	0xfffffffc


//--------------------- .nv.rel.action            --------------------------
	.section	.nv.rel.action,"",@"SHT_CUDA_RELOCINFO"
	.align	8
	.sectionentsize	8
        /*0000*/ 	.byte	0x73, 0x00, 0x00, 0x00, 0x00, 0x00, 0x00, 0x00, 0x00, 0x00, 0x00, 0x11, 0x25, 0x00, 0x05, 0x36


//--------------------- .nv.constant0.triton_poi_fused__softmax_add_3 --------------------------
	.section	.nv.constant0.triton_poi_fused__softmax_add_3,"a",@progbits
	.sectionflags	@""
	.align	4
.nv.constant0.triton_poi_fused__softmax_add_3:
	.zero		408


//--------------------- .text.triton_poi_fused__softmax_add_3 --------------------------
	.section	.text.triton_poi_fused__softmax_add_3,"ax",@progbits
	.sectionflags	@"SHF_BARRIERS=1"
	.sectioninfo	@"SHI_REGISTERS=48"
	.align	128
        .global         triton_poi_fused__softmax_add_3
        .type           triton_poi_fused__softmax_add_3,@function
        .size           triton_poi_fused__softmax_add_3,(.L_x_1 - triton_poi_fused__softmax_add_3)
        .other          triton_poi_fused__softmax_add_3,@"STO_CUDA_ENTRY STV_DEFAULT"
triton_poi_fused__softmax_add_3:
.text.triton_poi_fused__softmax_add_3:
[----:B------:R-:W-:Y:S02]  /*0000*/  MOV R1, c[0x0][0x28] ;  /* 0x00000a0000017a02 */ /* 0x000fe40000000f00 */
[----:B------:R-:W0:Y:S01]  /*0010*/  S2R R31, SR_CTAID.X ;  /* 0x00000000001f7919 */ /* 0x000e220000002500 */
[----:B------:R-:W1:Y:S01]  /*0020*/  S2UR UR4, SR_CTAID.Z ;  /* 0x00000000000479c3 */ /* 0x000e620000002700 */
[----:B------:R-:W-:Y:S01]  /*0030*/  IMAD.MOV.U32 R30, RZ, RZ, 0x4 ;  /* 0x00000004ff1e7424 */ /* 0x000fe200078e00ff */
[----:B------:R-:W-:Y:S01]  /*0040*/  CS2R R24, SRZ ;  /* 0x0000000000187805 */ /* 0x000fe2000001ff00 */
[----:B------:R-:W2:Y:S01]  /*0050*/  S2R R18, SR_TID.X ;  /* 0x0000000000127919 */ /* 0x000ea20000002100 */
[----:B------:R-:W-:-:S03]  /*0060*/  CS2R R26, SRZ ;  /* 0x00000000001a7805 */ /* 0x000fc6000001ff00 */
[----:B------:R-:W3:Y:S01]  /*0070*/  S2R R29, SR_CTAID.Y ;  /* 0x00000000001d7919 */ /* 0x000ee20000002600 */
[----:B0-----:R-:W-:Y:S01]  /*0080*/  IMAD.SHL.U32 R31, R31, 0x20, RZ ;  /* 0x000000201f1f7824 */ /* 0x001fe200078e00ff */
[----:B-1----:R-:W-:Y:S01]  /*0090*/  ISETP.NE.AND P0, PT, RZ, UR4, PT ;  /* 0x00000004ff007c0c */ /* 0x002fe2000bf05270 */
[----:B------:R-:W-:Y:S01]  /*00a0*/  USHF.L.U32 UR4, UR4, 0x3, URZ ;  /* 0x0000000304047899 */ /* 0x000fe2000800063f */
[----:B--2---:R-:W-:Y:S02]  /*00b0*/  SHF.L.U32 R0, R18, 0x2, RZ ;  /* 0x0000000212007819 */ /* 0x004fe400000006ff */
[----:B------:R-:W-:Y:S02]  /*00c0*/  SHF.R.U32.HI R28, RZ, 0x3, R18 ;  /* 0x00000003ff1c7819 */ /* 0x000fe40000011612 */
[C---:B---3--:R-:W-:Y:S01]  /*00d0*/  ISETP.LT.U32.AND P0, PT, R29.reuse, 0x4, !P0 ;  /* 0x000000041d00780c */ /* 0x048fe20004701070 */
[----:B------:R-:W-:Y:S01]  /*00e0*/  IMAD.SHL.U32 R29, R29, 0x10, RZ ;  /* 0x000000101d1d7824 */ /* 0x000fe200078e00ff */
[----:B------:R-:W-:-:S02]  /*00f0*/  LOP3.LUT R5, R31, 0x1c, R0, 0xf8, !PT ;  /* 0x0000001c1f057812 */ /* 0x000fc400078ef800 */
[--C-:B------:R-:W-:Y:S02]  /*0100*/  SHF.R.U32.HI R33, RZ, 0x3, R18.reuse ;  /* 0x00000003ff217819 */ /* 0x100fe40000011612 */
[----:B------:R-:W-:Y:S02]  /*0110*/  ISETP.LT.AND P1, PT, R5, 0x40, P0 ;  /* 0x000000400500780c */ /* 0x000fe40000721270 */
[----:B------:R-:W-:Y:S02]  /*0120*/  SHF.R.U32.HI R6, RZ, 0x6, R18 ;  /* 0x00000006ff067819 */ /* 0x000fe40000011612 */
[----:B------:R-:W-:Y:S02]  /*0130*/  SGXT.U32 R28, R28, 0x2 ;  /* 0x000000021c1c781a */ /* 0x000fe40000000000 */
[----:B------:R-:W-:Y:S02]  /*0140*/  LOP3.LUT R33, R33, 0x4, RZ, 0xc0, !PT ;  /* 0x0000000421217812 */ /* 0x000fe400078ec0ff */
[----:B------:R-:W-:-:S02]  /*0150*/  SGXT.U32 R6, R6, 0x2 ;  /* 0x000000020606781a */ /* 0x000fc40000000000 */
[----:B------:R-:W-:Y:S02]  /*0160*/  LOP3.LUT R4, R33, UR4, R28, 0xfe, !PT ;  /* 0x0000000421047c12 */ /* 0x000fe4000f8efe1c */
[----:B------:R-:W-:Y:S01]  /*0170*/  LOP3.LUT R6, R6, R29, RZ, 0xfc, !PT ;  /* 0x0000001d06067212 */ /* 0x000fe200078efcff */
[----:B------:R-:W-:Y:S01]  /*0180*/  @P1 IMAD.MOV.U32 R2, RZ, RZ, 0x0 ;  /* 0x00000000ff021424 */ /* 0x000fe200078e00ff */
[----:B------:R-:W-:Y:S02]  /*0190*/  @P1 MOV R3, 0x14f00000 ;  /* 0x14f0000000031802 */ /* 0x000fe40000000f00 */
[----:B------:R-:W-:Y:S01]  /*01a0*/  LEA R9, R4, R5, 0xc ;  /* 0x0000000504097211 */ /* 0x000fe200078e60ff */
[----:B------:R-:W0:Y:S08]  /*01b0*/  @P1 R2UR UR6, R2 ;  /* 0x00000000020613c2 */ /* 0x000e3000000e0000 */
[----:B------:R-:W0:Y:S01]  /*01c0*/  @P1 R2UR UR7, R3 ;  /* 0x00000000030713c2 */ /* 0x000e2200000e0000 */
[----:B------:R-:W-:Y:S01]  /*01d0*/  LEA R14, R6, R9, 0x6 ;  /* 0x00000009060e7211 */ /* 0x000fe200078e30ff */
[----:B------:R-:W-:Y:S01]  /*01e0*/  @P1 IMAD.MOV.U32 R4, RZ, RZ, 0x0 ;  /* 0x00000000ff041424 */ /* 0x000fe200078e00ff */
[----:B------:R-:W-:Y:S01]  /*01f0*/  @P1 MOV R5, 0x14f00000 ;  /* 0x14f0000000051802 */ /* 0x000fe20000000f00 */
[----:B------:R-:W-:Y:S01]  /*0200*/  @P1 IMAD.MOV.U32 R6, RZ, RZ, 0x0 ;  /* 0x00000000ff061424 */ /* 0x000fe200078e00ff */
[----:B------:R-:W-:Y:S01]  /*0210*/  @P1 MOV R7, 0x14f00000 ;  /* 0x14f0000000071802 */ /* 0x000fe20000000f00 */
[----:B------:R-:W-:-:S02]  /*0220*/  IMAD.WIDE R12, R14, R30, c[0x0][0x160] ;  /* 0x000058000e0c7625 */ /* 0x000fc400078e021e */
[----:B------:R1:W2:Y:S01]  /*0230*/  @P1 R2UR UR8, R4 ;  /* 0x00000000040813c2 */ /* 0x0002a200000e0000 */
[----:B------:R-:W-:-:S07]  /*0240*/  LEA.HI R8, R18, R29, RZ, 0x1a ;  /* 0x0000001d12087211 */ /* 0x000fce00078fd0ff */
[----:B------:R1:W2:Y:S01]  /*0250*/  @P1 R2UR UR9, R5 ;  /* 0x00000000050913c2 */ /* 0x0002a200000e0000 */
[----:B------:R-:W-:-:S07]  /*0260*/  LEA R8, R8, 0x300, 0x6 ;  /* 0x0000030008087811 */ /* 0x000fce00078e30ff */
[----:B------:R3:W4:Y:S01]  /*0270*/  @P1 R2UR UR10, R6 ;  /* 0x00000000060a13c2 */ /* 0x00072200000e0000 */
[----:B0-----:R-:W5:Y:S01]  /*0280*/  @P1 LDG.E.EL.128 R24, desc[UR6][R12.64] ;  /* 0x000000060c181981 */ /* 0x001f62200c2e1d00 */
[----:B------:R-:W-:Y:S01]  /*0290*/  IADD3 R15, R14, 0x100, RZ ;  /* 0x000001000e0f7810 */ /* 0x000fe20007ffe0ff */
[----:B------:R-:W-:Y:S01]  /*02a0*/  IMAD.IADD R19, R8, 0x1, R9 ;  /* 0x0000000108137824 */ /* 0x000fe200078e0209 */
[----:B------:R-:W-:Y:S01]  /*02b0*/  CS2R R10, SRZ ;  /* 0x00000000000a7805 */ /* 0x000fe2000001ff00 */
[----:B------:R-:W-:Y:S01]  /*02c0*/  CS2R R8, SRZ ;  /* 0x0000000000087805 */ /* 0x000fe2000001ff00 */
[----:B------:R-:W-:Y:S01]  /*02d0*/  IADD3 R16, R14, 0x200, RZ ;  /* 0x000002000e107810 */ /* 0x000fe20007ffe0ff */
[-C--:B------:R-:W-:Y:S01]  /*02e0*/  IMAD.WIDE R14, R15, R30.reuse, c[0x0][0x160] ;  /* 0x000058000f0e7625 */ /* 0x080fe200078e021e */
[----:B------:R3:W4:Y:S01]  /*02f0*/  @P1 R2UR UR11, R7 ;  /* 0x00000000070b13c2 */ /* 0x00072200000e0000 */
[----:B------:R-:W-:Y:S01]  /*0300*/  CS2R R20, SRZ ;  /* 0x0000000000147805 */ /* 0x000fe2000001ff00 */
[----:B------:R-:W-:Y:S01]  /*0310*/  CS2R R22, SRZ ;  /* 0x0000000000167805 */ /* 0x000fe2000001ff00 */
[----:B------:R-:W-:Y:S01]  /*0320*/  IMAD.WIDE R16, R16, R30, c[0x0][0x160] ;  /* 0x0000580010107625 */ /* 0x000fe200078e021e */
[----:B------:R-:W5:Y:S01]  /*0330*/  @P1 LDG.E.EL.128 R8, desc[UR6][R14.64] ;  /* 0x000000060e081981 */ /* 0x000f62200c2e1d00 */
[----:B-1----:R-:W-:-:S02]  /*0340*/  CS2R R4, SRZ ;  /* 0x0000000000047805 */ /* 0x002fc4000001ff00 */
[----:B------:R-:W-:Y:S01]  /*0350*/  IMAD.WIDE R2, R19, R30, c[0x0][0x160] ;  /* 0x0000580013027625 */ /* 0x000fe200078e021e */
[----:B---3--:R-:W-:Y:S01]  /*0360*/  CS2R R6, SRZ ;  /* 0x0000000000067805 */ /* 0x008fe2000001ff00 */
[----:B--2---:R-:W2:Y:S05]  /*0370*/  @P1 LDG.E.EL.128 R20, desc[UR8][R16.64] ;  /* 0x0000000810141981 */ /* 0x004eaa200c2e1d00 */
[----:B----4-:R-:W3:Y:S01]  /*0380*/  @P1 LDG.E.EL.128 R4, desc[UR10][R2.64] ;  /* 0x0000000a02041981 */ /* 0x010ee2200c2e1d00 */
[----:B------:R-:W-:-:S04]  /*0390*/  SHF.L.U32 R19, R18, 0x5, RZ ;  /* 0x0000000512137819 */ /* 0x000fc800000006ff */
[----:B------:R-:W-:Y:S02]  /*03a0*/  LOP3.LUT R35, R19, 0xe0, RZ, 0xc0, !PT ;  /* 0x000000e013237812 */ /* 0x000fe400078ec0ff */
[----:B------:R-:W-:Y:S02]  /*03b0*/  SHF.R.U32.HI R30, RZ, 0x5, R18 ;  /* 0x00000005ff1e7819 */ /* 0x000fe40000011612 */
[----:B------:R-:W-:Y:S02]  /*03c0*/  LOP3.LUT R19, R18, 0x80, RZ, 0xc0, !PT ;  /* 0x0000008012137812 */ /* 0x000fe400078ec0ff */
[----:B------:R-:W-:Y:S02]  /*03d0*/  LOP3.LUT R34, R35, 0x100, R0, 0xf8, !PT ;  /* 0x0000010023227812 */ /* 0x000fe400078ef800 */
[----:B------:R-:W-:-:S03]  /*03e0*/  SGXT.U32 R30, R30, 0x3 ;  /* 0x000000031e1e781a */ /* 0x000fc60000000000 */
[----:B------:R-:W-:Y:S01]  /*03f0*/  IMAD R34, R19, 0x4, R34 ;  /* 0x0000000413227824 */ /* 0x000fe200078e0222 */
[----:B------:R-:W-:-:S04]  /*0400*/  LOP3.LUT R32, R30, R31, RZ, 0xfc, !PT ;  /* 0x0000001f1e207212 */ /* 0x000fc800078efcff */
[----:B------:R-:W-:Y:S02]  /*0410*/  IADD3 R35, R34, 0x8, RZ ;  /* 0x0000000822237810 */ /* 0x000fe40007ffe0ff */
[----:B------:R-:W-:Y:S02]  /*0420*/  ISETP.LT.AND P2, PT, R32, 0x40, P0 ;  /* 0x000000402000780c */ /* 0x000fe40000741270 */
[----:B------:R-:W-:Y:S02]  /*0430*/  IADD3 R38, R34, 0x10, RZ ;  /* 0x0000001022267810 */ /* 0x000fe40007ffe0ff */
[----:B------:R-:W-:Y:S02]  /*0440*/  LOP3.LUT R28, R33, R34, R28, 0xfe, !PT ;  /* 0x00000022211c7212 */ /* 0x000fe400078efe1c */
[----:B------:R-:W-:Y:S02]  /*0450*/  SHF.R.U32.HI R33, RZ, 0x1, R34 ;  /* 0x00000001ff217819 */ /* 0x000fe40000011622 */
[----:B------:R-:W-:-:S02]  /*0460*/  SHF.R.U32.HI R35, RZ, 0x1, R35 ;  /* 0x00000001ff237819 */ /* 0x000fc40000011623 */
[----:B------:R-:W-:Y:S02]  /*0470*/  SHF.R.U32.HI R36, RZ, 0x1, R18 ;  /* 0x00000001ff247819 */ /* 0x000fe40000011612 */
[----:B------:R-:W-:Y:S01]  /*0480*/  SHF.R.U32.HI R39, RZ, 0x1, R38 ;  /* 0x00000001ff277819 */ /* 0x000fe20000011626 */
[C---:B------:R-:W-:Y:S01]  /*0490*/  IMAD R38, R28.reuse, 0x4, R35 ;  /* 0x000000041c267824 */ /* 0x040fe200078e0223 */
[----:B------:R-:W-:Y:S02]  /*04a0*/  LEA R33, R28, R33, 0x2 ;  /* 0x000000211c217211 */ /* 0x000fe400078e10ff */
[----:B------:R-:W-:Y:S02]  /*04b0*/  SGXT.U32 R36, R36, 0x4 ;  /* 0x000000042424781a */ /* 0x000fe40000000000 */
[----:B------:R-:W-:Y:S02]  /*04c0*/  IADD3 R40, R34, 0x18, RZ ;  /* 0x0000001822287810 */ /* 0x000fe40007ffe0ff */
[----:B------:R-:W-:Y:S01]  /*04d0*/  LEA R43, R28, R39, 0x2 ;  /* 0x000000271c2b7211 */ /* 0x000fe200078e10ff */
[----:B------:R-:W-:Y:S01]  /*04e0*/  @P2 IMAD.MOV.U32 R37, RZ, RZ, 0x14f00000 ;  /* 0x14f00000ff252424 */ /* 0x000fe200078e00ff */
[----:B------:R-:W-:-:S02]  /*04f0*/  LOP3.LUT R29, R36, R29, RZ, 0xfc, !PT ;  /* 0x0000001d241d7212 */ /* 0x000fc400078efcff */
[----:B------:R-:W-:Y:S02]  /*0500*/  SHF.R.U32.HI R41, RZ, 0x1, R40 ;  /* 0x00000001ff297819 */ /* 0x000fe40000011628 */
[C---:B------:R-:W-:Y:S02]  /*0510*/  IADD3 R42, R34.reuse, 0x400, RZ ;  /* 0x00000400222a7810 */ /* 0x040fe40007ffe0ff */
[C---:B------:R-:W-:Y:S02]  /*0520*/  IADD3 R44, R34.reuse, 0x408, RZ ;  /* 0x00000408222c7810 */ /* 0x040fe40007ffe0ff */
[----:B------:R-:W-:Y:S02]  /*0530*/  @P2 MOV R36, 0x0 ;  /* 0x0000000000242802 */ /* 0x000fe40000000f00 */
[----:B------:R-:W-:Y:S01]  /*0540*/  IADD3 R45, R34, 0x410, RZ ;  /* 0x00000410222d7810 */ /* 0x000fe20007ffe0ff */
[----:B------:R0:W1:Y:S01]  /*0550*/  @P2 R2UR UR7, R37 ;  /* 0x00000000250723c2 */ /* 0x00006200000e0000 */
[----:B------:R-:W-:Y:S01]  /*0560*/  IMAD R40, R28, 0x4, R41 ;  /* 0x000000041c287824 */ /* 0x000fe200078e0229 */
[----:B------:R-:W-:-:S02]  /*0570*/  IADD3 R35, R34, 0x808, RZ ;  /* 0x0000080822237810 */ /* 0x000fc40007ffe0ff */
[----:B------:R-:W-:-:S04]  /*0580*/  IADD3 R39, R34, 0x818, RZ ;  /* 0x0000081822277810 */ /* 0x000fc80007ffe0ff */
[----:B------:R4:W1:Y:S01]  /*0590*/  @P2 R2UR UR6, R36 ;  /* 0x00000000240623c2 */ /* 0x00086200000e0000 */
[C---:B0-----:R-:W-:Y:S02]  /*05a0*/  IADD3 R37, R34.reuse, 0x810, RZ ;  /* 0x0000081022257810 */ /* 0x041fe40007ffe0ff */
[----:B------:R-:W-:Y:S02]  /*05b0*/  IADD3 R41, R34, 0xc00, RZ ;  /* 0x00000c0022297810 */ /* 0x000fe40007ffe0ff */
[----:B------:R-:W-:Y:S02]  /*05c0*/  SHF.R.U32.HI R35, RZ, 0x1, R35 ;  /* 0x00000001ff237819 */ /* 0x000fe40000011623 */
[----:B----4-:R-:W-:Y:S02]  /*05d0*/  SHF.R.U32.HI R36, RZ, 0x1, R45 ;  /* 0x00000001ff247819 */ /* 0x010fe4000001162d */
[----:B------:R-:W-:Y:S02]  /*05e0*/  SHF.R.U32.HI R37, RZ, 0x1, R37 ;  /* 0x00000001ff257819 */ /* 0x000fe40000011625 */
[----:B------:R-:W-:-:S02]  /*05f0*/  LEA R36, R28, R36, 0x2 ;  /* 0x000000241c247211 */ /* 0x000fc400078e10ff */
[----:B------:R-:W-:Y:S02]  /*0600*/  SHF.R.U32.HI R39, RZ, 0x1, R39 ;  /* 0x00000001ff277819 */ /* 0x000fe40000011627 */
[----:B------:R-:W-:Y:S01]  /*0610*/  SHF.R.U32.HI R41, RZ, 0x1, R41 ;  /* 0x00000001ff297819 */ /* 0x000fe20000011629 */
[C---:B------:R-:W-:Y:S01]  /*0620*/  IMAD R37, R28.reuse, 0x4, R37 ;  /* 0x000000041c257824 */ /* 0x040fe200078e0225 */
[C---:B------:R-:W-:Y:S02]  /*0630*/  LEA R39, R28.reuse, R39, 0x2 ;  /* 0x000000271c277211 */ /* 0x040fe400078e10ff */
[----:B------:R-:W-:Y:S01]  /*0640*/  LEA R41, R28, R41, 0x2 ;  /* 0x000000291c297211 */ /* 0x000fe200078e10ff */
[----:B-----5:R0:W-:Y:S04]  /*0650*/  STS [R33], R24 ;  /* 0x0000001821007388 */ /* 0x0201e80000000800 */
[----:B------:R4:W-:Y:S04]  /*0660*/  STS [R38+0x20], R25 ;  /* 0x0000201926007388 */ /* 0x0009e80000000800 */
[----:B------:R5:W-:Y:S01]  /*0670*/  STS [R43+0x40], R26 ;  /* 0x0000401a2b007388 */ /* 0x000be20000000800 */
[----:B0-----:R-:W-:-:S02]  /*0680*/  SHF.R.U32.HI R24, RZ, 0x1, R44 ;  /* 0x00000001ff187819 */ /* 0x001fc4000001162c */
[C---:B----4-:R-:W-:Y:S02]  /*0690*/  IADD3 R38, R34.reuse, 0x800, RZ ;  /* 0x0000080022267810 */ /* 0x050fe40007ffe0ff */
[----:B------:R-:W-:Y:S02]  /*06a0*/  SHF.R.U32.HI R25, RZ, 0x1, R42 ;  /* 0x00000001ff197819 */ /* 0x000fe4000001162a */
[----:B-----5:R-:W-:Y:S01]  /*06b0*/  IADD3 R26, R34, 0x418, RZ ;  /* 0x00000418221a7810 */ /* 0x020fe20007ffe0ff */
[----:B------:R-:W-:Y:S01]  /*06c0*/  IMAD R24, R28, 0x4, R24 ;  /* 0x000000041c187824 */ /* 0x000fe200078e0218 */
[----:B------:R-:W-:Y:S02]  /*06d0*/  IADD3 R43, R34, 0xc08, RZ ;  /* 0x00000c08222b7810 */ /* 0x000fe40007ffe0ff */
[----:B------:R-:W-:Y:S02]  /*06e0*/  SHF.R.U32.HI R26, RZ, 0x1, R26 ;  /* 0x00000001ff1a7819 */ /* 0x000fe4000001161a */
[----:B------:R-:W-:-:S02]  /*06f0*/  SHF.R.U32.HI R45, RZ, 0x1, R38 ;  /* 0x00000001ff2d7819 */ /* 0x000fc40000011626 */
[----:B------:R-:W-:Y:S01]  /*0700*/  LEA R25, R28, R25, 0x2 ;  /* 0x000000191c197211 */ /* 0x000fe200078e10ff */
[----:B------:R0:W-:Y:S01]  /*0710*/  STS [R40+0x60], R27 ;  /* 0x0000601b28007388 */ /* 0x0001e20000000800 */
[----:B------:R-:W-:Y:S01]  /*0720*/  IADD3 R33, R34, 0xc10, RZ ;  /* 0x00000c1022217810 */ /* 0x000fe20007ffe0ff */
[C---:B------:R-:W-:Y:S01]  /*0730*/  IMAD R26, R28.reuse, 0x4, R26 ;  /* 0x000000041c1a7824 */ /* 0x040fe200078e021a */
[----:B------:R-:W-:Y:S01]  /*0740*/  SHF.R.U32.HI R43, RZ, 0x1, R43 ;  /* 0x00000001ff2b7819 */ /* 0x000fe2000001162b */
[----:B------:R-:W-:Y:S01]  /*0750*/  STS [R25+0x1000], R8 ;  /* 0x0010000819007388 */ /* 0x000fe20000000800 */
[C---:B------:R-:W-:Y:S02]  /*0760*/  LEA R45, R28.reuse, R45, 0x2 ;  /* 0x0000002d1c2d7211 */ /* 0x040fe400078e10ff */
[----:B------:R-:W-:Y:S02]  /*0770*/  LEA R42, R28, R35, 0x2 ;  /* 0x000000231c2a7211 */ /* 0x000fe400078e10ff */
[----:B0-----:R-:W-:Y:S01]  /*0780*/  IADD3 R27, R34, 0xc18, RZ ;  /* 0x00000c18221b7810 */ /* 0x001fe20007ffe0ff */
[----:B------:R0:W-:Y:S01]  /*0790*/  STS [R24+0x1020], R9 ;  /* 0x0010200918007388 */ /* 0x0001e20000000800 */
[----:B------:R-:W-:-:S02]  /*07a0*/  SHF.R.U32.HI R33, RZ, 0x1, R33 ;  /* 0x00000001ff217819 */ /* 0x000fc40000011621 */
[----:B------:R-:W-:Y:S01]  /*07b0*/  SHF.R.U32.HI R27, RZ, 0x1, R27 ;  /* 0x00000001ff1b7819 */ /* 0x000fe2000001161b */
[----:B------:R-:W-:Y:S01]  /*07c0*/  STS [R36+0x1040], R10 ;  /* 0x0010400a24007388 */ /* 0x000fe20000000800 */
[C---:B------:R-:W-:Y:S01]  /*07d0*/  IMAD R38, R28.reuse, 0x4, R43 ;  /* 0x000000041c267824 */ /* 0x040fe200078e022b */
[C---:B------:R-:W-:Y:S02]  /*07e0*/  LEA R33, R28.reuse, R33, 0x2 ;  /* 0x000000211c217211 */ /* 0x040fe400078e10ff */
[----:B------:R4:W-:Y:S01]  /*07f0*/  STS [R26+0x1060], R11 ;  /* 0x0010600b1a007388 */ /* 0x0009e20000000800 */
[----:B------:R-:W-:-:S03]  /*0800*/  LEA R40, R28, R27, 0x2 ;  /* 0x0000001b1c287211 */ /* 0x000fc600078e10ff */
[----:B--2---:R-:W-:Y:S04]  /*0810*/  STS [R45+0x2000], R20 ;  /* 0x002000142d007388 */ /* 0x004fe80000000800 */
[----:B------:R-:W-:Y:S04]  /*0820*/  STS [R42+0x2020], R21 ;  /* 0x002020152a007388 */ /* 0x000fe80000000800 */
[----:B------:R2:W-:Y:S04]  /*0830*/  STS [R37+0x2040], R22 ;  /* 0x0020401625007388 */ /* 0x0005e80000000800 */
[----:B------:R5:W-:Y:S04]  /*0840*/  STS [R39+0x2060], R23 ;  /* 0x0020601727007388 */ /* 0x000be80000000800 */
[----:B---3--:R-:W-:Y:S01]  /*0850*/  STS [R41+0x3000], R4 ;  /* 0x0030000429007388 */ /* 0x008fe20000000800 */
[----:B------:R-:W-:-:S03]  /*0860*/  LOP3.LUT R28, R18, 0x1, RZ, 0xc0, !PT ;  /* 0x00000001121c7812 */ /* 0x000fc600078ec0ff */
[----:B------:R3:W-:Y:S01]  /*0870*/  STS [R38+0x3020], R5 ;  /* 0x0030200526007388 */ /* 0x0007e20000000800 */
[----:B0-----:R-:W-:-:S03]  /*0880*/  LOP3.LUT R24, R30, 0x8, R31, 0xfe, !PT ;  /* 0x000000081e187812 */ /* 0x001fc600078efe1f */
[----:B------:R-:W-:Y:S04]  /*0890*/  STS [R33+0x3040], R6 ;  /* 0x0030400621007388 */ /* 0x000fe80000000800 */
[----:B------:R0:W-:Y:S01]  /*08a0*/  STS [R40+0x3060], R7 ;  /* 0x0030600728007388 */ /* 0x0001e20000000800 */
[----:B------:R-:W-:Y:S02]  /*08b0*/  LEA R44, R28, UR4, 0x2 ;  /* 0x000000041c2c7c11 */ /* 0x000fe4000f8e10ff */
[----:B------:R-:W-:-:S03]  /*08c0*/  ISETP.LT.AND P3, PT, R24, 0x40, P0 ;  /* 0x000000401800780c */ /* 0x000fc60000761270 */
[----:B------:R-:W-:Y:S01]  /*08d0*/  IMAD R25, R29, 0x200, R44 ;  /* 0x000002001d197824 */ /* 0x000fe200078e022c */
[----:B------:R-:W-:-:S04]  /*08e0*/  MOV R34, 0x4 ;  /* 0x0000000400227802 */ /* 0x000fc80000000f00 */
[----:B------:R-:W-:Y:S01]  /*08f0*/  LEA R27, R32, R25, 0x3 ;  /* 0x00000019201b7211 */ /* 0x000fe200078e18ff */
[----:B------:R-:W-:Y:S01]  /*0900*/  CS2R R8, SRZ ;  /* 0x0000000000087805 */ /* 0x000fe2000001ff00 */
[----:B----4-:R-:W-:-:S03]  /*0910*/  CS2R R10, SRZ ;  /* 0x00000000000a7805 */ /* 0x010fc6000001ff00 */
[----:B--2---:R-:W-:Y:S01]  /*0920*/  @P3 IMAD.MOV.U32 R22, RZ, RZ, 0x0 ;  /* 0x00000000ff163424 */ /* 0x004fe200078e00ff */
[----:B-----5:R-:W-:Y:S01]  /*0930*/  @P3 MOV R23, 0x14f00000 ;  /* 0x14f0000000173802 */ /* 0x020fe20000000f00 */
[----:B------:R-:W-:Y:S01]  /*0940*/  IMAD.WIDE R20, R27, R34, c[0x0][0x168] ;  /* 0x00005a001b147625 */ /* 0x000fe200078e0222 */
[----:B------:R-:W-:Y:S01]  /*0950*/  BAR.SYNC.DEFER_BLOCKING 0x0 ;  /* 0x0000000000007b1d */ /* 0x000fe20000010000 */
[----:B------:R-:W-:-:S05]  /*0960*/  LOP3.LUT R32, R30, 0x10, R31, 0xfe, !PT ;  /* 0x000000101e207812 */ /* 0x000fca00078efe1f */
[----:B------:R-:W2:Y:S08]  /*0970*/  @P3 R2UR UR4, R22 ;  /* 0x00000000160433c2 */ /* 0x000eb000000e0000 */
[----:B------:R-:W2:Y:S01]  /*0980*/  @P3 R2UR UR5, R23 ;  /* 0x00000000170533c2 */ /* 0x000ea200000e0000 */
[----:B-1----:R1:W4:Y:S01]  /*0990*/  @P2 LDG.E.EL.128 R8, desc[UR6][R20.64] ;  /* 0x0000000614082981 */ /* 0x002322200c2e1d00 */
[----:B------:R-:W-:-:S02]  /*09a0*/  ISETP.LT.AND P2, PT, R32, 0x40, P0 ;  /* 0x000000402000780c */ /* 0x000fc40000741270 */
[----:B------:R-:W-:Y:S01]  /*09b0*/  LEA R27, R24, R25, 0x3 ;  /* 0x00000019181b7211 */ /* 0x000fe200078e18ff */
[----:B---3--:R-:W-:Y:S01]  /*09c0*/  CS2R R4, SRZ ;  /* 0x0000000000047805 */ /* 0x008fe2000001ff00 */
[----:B0-----:R-:W-:Y:S01]  /*09d0*/  CS2R R6, SRZ ;  /* 0x0000000000067805 */ /* 0x001fe2000001ff00 */
[----:B------:R-:W-:Y:S02]  /*09e0*/  LOP3.LUT R24, R30, 0x18, R31, 0xfe, !PT ;  /* 0x000000181e187812 */ /* 0x000fe400078efe1f */
[----:B------:R-:W-:-:S06]  /*09f0*/  IMAD.WIDE R26, R27, R34, c[0x0][0x168] ;  /* 0x00005a001b1a7625 */ /* 0x000fcc00078e0222 */
[----:B------:R-:W-:Y:S01]  /*0a00*/  @P2 MOV R36, 0x0 ;  /* 0x0000000000242802 */ /* 0x000fe20000000f00 */
[----:B------:R-:W-:Y:S01]  /*0a10*/  @P2 IMAD.MOV.U32 R37, RZ, RZ, 0x14f00000 ;  /* 0x14f00000ff252424 */ /* 0x000fe200078e00ff */
[----:B--2---:R0:W2:Y:S02]  /*0a20*/  @P3 LDG.E.EL.128 R4, desc[UR4][R26.64] ;  /* 0x000000041a043981 */ /* 0x0040a4200c2e1d00 */
[----:B------:R3:W5:Y:S01]  /*0a30*/  @P2 R2UR UR6, R36 ;  /* 0x00000000240623c2 */ /* 0x00076200000e0000 */
[----:B------:R-:W-:-:S07]  /*0a40*/  ISETP.LT.AND P3, PT, R24, 0x40, P0 ;  /* 0x000000401800780c */ /* 0x000fce0000761270 */
[----:B------:R0:W5:Y:S01]  /*0a50*/  @P2 R2UR UR7, R37 ;  /* 0x00000000250723c2 */ /* 0x00016200000e0000 */
[----:B------:R-:W-:Y:S01]  /*0a60*/  LEA R31, R32, R25, 0x3 ;  /* 0x00000019201f7211 */ /* 0x000fe200078e18ff */
[----:B-1----:R-:W-:Y:S01]  /*0a70*/  CS2R R20, SRZ ;  /* 0x0000000000147805 */ /* 0x002fe2000001ff00 */
[----:B------:R-:W-:-:S03]  /*0a80*/  CS2R R22, SRZ ;  /* 0x0000000000167805 */ /* 0x000fc6000001ff00 */
[----:B---3--:R-:W-:Y:S01]  /*0a90*/  @P3 IMAD.MOV.U32 R36, RZ, RZ, 0x0 ;  /* 0x00000000ff243424 */ /* 0x008fe200078e00ff */
[----:B0-----:R-:W-:Y:S01]  /*0aa0*/  @P3 MOV R37, 0x14f00000 ;  /* 0x14f0000000253802 */ /* 0x001fe20000000f00 */
[----:B------:R-:W-:Y:S01]  /*0ab0*/  IMAD.WIDE R30, R31, R34, c[0x0][0x168] ;  /* 0x00005a001f1e7625 */ /* 0x000fe200078e0222 */
[----:B------:R-:W-:Y:S01]  /*0ac0*/  @P0 MOV R38, 0x0 ;  /* 0x0000000000260802 */ /* 0x000fe20000000f00 */
[----:B------:R0:W1:Y:S02]  /*0ad0*/  @P3 R2UR UR4, R36 ;  /* 0x00000000240433c2 */ /* 0x00006400000e0000 */
[----:B------:R-:W-:-:S06]  /*0ae0*/  @P0 IMAD.MOV.U32 R39, RZ, RZ, 0x14f00000 ;  /* 0x14f00000ff270424 */ /* 0x000fcc00078e00ff */
[----:B------:R0:W1:Y:S01]  /*0af0*/  @P3 R2UR UR5, R37 ;  /* 0x00000000250533c2 */ /* 0x00006200000e0000 */
[----:B-----5:R3:W5:Y:S07]  /*0b00*/  @P2 LDG.E.EL.128 R20, desc[UR6][R30.64] ;  /* 0x000000061e142981 */ /* 0x02076e200c2e1d00 */
[----:B------:R-:W3:Y:S08]  /*0b10*/  @P0 R2UR UR6, R38 ;  /* 0x00000000260603c2 */ /* 0x000ef000000e0000 */
[----:B------:R-:W3:Y:S01]  /*0b20*/  @P0 R2UR UR7, R39 ;  /* 0x00000000270703c2 */ /* 0x000ee200000e0000 */
[----:B------:R-:W-:-:S02]  /*0b30*/  SHF.L.U32 R44, R44, 0x6, RZ ;  /* 0x000000062c2c7819 */ /* 0x000fc400000006ff */
[----:B------:R-:W-:Y:S01]  /*0b40*/  LEA R33, R24, R25, 0x3 ;  /* 0x0000001918217211 */ /* 0x000fe200078e18ff */
[----:B------:R-:W-:Y:S01]  /*0b50*/  CS2R R26, SRZ ;  /* 0x00000000001a7805 */ /* 0x000fe2000001ff00 */
[----:B------:R-:W-:Y:S01]  /*0b60*/  CS2R R24, SRZ ;  /* 0x0000000000187805 */ /* 0x000fe2000001ff00 */
[----:B------:R-:W-:Y:S02]  /*0b70*/  IMAD.IADD R35, R29, 0x1, R44 ;  /* 0x000000011d237824 */ /* 0x000fe400078e022c */
[----:B------:R-:W-:Y:S01]  /*0b80*/  IMAD.WIDE R32, R33, R34, c[0x0][0x168] ;  /* 0x00005a0021207625 */ /* 0x000fe200078e0222 */
[----:B------:R-:W-:-:S03]  /*0b90*/  CS2R R40, SRZ ;  /* 0x0000000000287805 */ /* 0x000fc6000001ff00 */
[----:B0-----:R-:W-:Y:S01]  /*0ba0*/  IMAD.WIDE.U32 R36, R35, R34, c[0x0][0x170] ;  /* 0x00005c0023247625 */ /* 0x001fe200078e0022 */
[----:B-1----:R0:W5:Y:S04]  /*0bb0*/  @P3 LDG.E.EL.128 R24, desc[UR4][R32.64] ;  /* 0x0000000420183981 */ /* 0x002168200c2e1d00 */
[----:B---3--:R1:W3:Y:S01]  /*0bc0*/  @P0 LDG.E.EL R40, desc[UR6][R36.64] ;  /* 0x0000000624280981 */ /* 0x0082e2200c2e1900 */
[----:B------:R-:W0:Y:S01]  /*0bd0*/  @P0 R2UR UR4, R38 ;  /* 0x00000000260403c2 */ /* 0x000e2200000e0000 */
[----:B------:R-:W-:-:S07]  /*0be0*/  IADD3 R29, P2, R29, R44, RZ ;  /* 0x0000002c1d1d7210 */ /* 0x000fce0007f5e0ff */
[----:B------:R-:W0:Y:S01]  /*0bf0*/  @P0 R2UR UR5, R39 ;  /* 0x00000000270503c2 */ /* 0x000e2200000e0000 */
[----:B------:R-:W-:Y:S02]  /*0c00*/  IADD3.X R30, RZ, RZ, RZ, P2, !PT ;  /* 0x000000ffff1e7210 */ /* 0x000fe400017fe4ff */
[C---:B------:R-:W-:Y:S02]  /*0c10*/  SHF.L.U32 R42, R29.reuse, 0x2, RZ ;  /* 0x000000021d2a7819 */ /* 0x040fe400000006ff */
[----:B------:R-:W-:Y:S02]  /*0c20*/  SHF.L.U64.HI R43, R29, 0x2, R30 ;  /* 0x000000021d2b7819 */ /* 0x000fe4000001021e */
[----:B------:R-:W-:Y:S01]  /*0c30*/  IADD3 R30, P2, R42, c[0x0][0x170], RZ ;  /* 0x00005c002a1e7a10 */ /* 0x000fe20007f5e0ff */
[----:B------:R-:W-:Y:S01]  /*0c40*/  @P0 IMAD.MOV.U32 R44, RZ, RZ, 0x0 ;  /* 0x00000000ff2c0424 */ /* 0x000fe200078e00ff */
[----:B------:R-:W-:Y:S02]  /*0c50*/  @P0 MOV R45, 0x14f00000 ;  /* 0x14f00000002d0802 */ /* 0x000fe40000000f00 */
[----:B------:R-:W-:Y:S01]  /*0c60*/  IADD3.X R31, R43, c[0x0][0x174], RZ, P2, !PT ;  /* 0x00005d002b1f7a10 */ /* 0x000fe200017fe4ff */
[----:B------:R-:W1:Y:S08]  /*0c70*/  @P0 R2UR UR6, R44 ;  /* 0x000000002c0603c2 */ /* 0x000e7000000e0000 */
[----:B------:R-:W1:Y:S01]  /*0c80*/  @P0 R2UR UR7, R45 ;  /* 0x000000002d0703c2 */ /* 0x000e6200000e0000 */
[----:B0-----:R0:W3:Y:S01]  /*0c90*/  @P0 LDG.E.EL R41, desc[UR4][R30.64+0x100] ;  /* 0x000100041e290981 */ /* 0x0010e2200c2e1900 */
[----:B------:R-:W-:Y:S01]  /*0ca0*/  @P0 MOV R32, 0x0 ;  /* 0x0000000000200802 */ /* 0x000fe20000000f00 */
[----:B------:R-:W-:-:S05]  /*0cb0*/  @P0 IMAD.MOV.U32 R33, RZ, RZ, 0x14f00000 ;  /* 0x14f00000ff210424 */ /* 0x000fca00078e00ff */
[----:B------:R-:W0:Y:S01]  /*0cc0*/  @P0 R2UR UR8, R32 ;  /* 0x00000000200803c2 */ /* 0x000e2200000e0000 */
[----:B------:R-:W-:Y:S01]  /*0cd0*/  MOV R29, RZ ;  /* 0x000000ff001d7202 */ /* 0x000fe20000000f00 */
[----:B------:R-:W-:-:S06]  /*0ce0*/  IMAD.WIDE.U32 R34, R35, R34, c[0x0][0x178] ;  /* 0x00005e0023227625 */ /* 0x000fcc00078e0022 */
[----:B------:R-:W0:Y:S01]  /*0cf0*/  @P0 R2UR UR9, R33 ;  /* 0x00000000210903c2 */ /* 0x000e2200000e0000 */
[----:B------:R-:W-:Y:S01]  /*0d00*/  IADD3 R42, P2, R42, c[0x0][0x178], RZ ;  /* 0x00005e002a2a7a10 */ /* 0x000fe20007f5e0ff */
[----:B-1----:R1:W3:Y:S01]  /*0d10*/  @P0 LDG.E.EL R29, desc[UR6][R34.64] ;  /* 0x00000006221d0981 */ /* 0x0022e2200c2e1900 */
[----:B------:R-:W-:Y:S02]  /*0d20*/  CS2R R44, SRZ ;  /* 0x00000000002c7805 */ /* 0x000fe4000001ff00 */
[----:B------:R-:W-:-:S04]  /*0d30*/  IADD3.X R43, R43, c[0x0][0x17c], RZ, P2, !PT ;  /* 0x00005f002b2b7a10 */ /* 0x000fc800017fe4ff */
[----:B------:R0:W3:Y:S01]  /*0d40*/  @P0 LDG.E.EL R45, desc[UR4][R30.64+0x200] ;  /* 0x000200041e2d0981 */ /* 0x0000e2200c2e1900 */
[----:B------:R-:W1:Y:S03]  /*0d50*/  @P0 R2UR UR4, R32 ;  /* 0x00000000200403c2 */ /* 0x000e6600000e0000 */
[----:B0-----:R0:W3:Y:S05]  /*0d60*/  @P0 LDG.E.EL R44, desc[UR8][R42.64+0x100] ;  /* 0x000100082a2c0981 */ /* 0x0010ea200c2e1900 */
[----:B------:R-:W0:Y:S01]  /*0d70*/  @P0 R2UR UR5, R33 ;  /* 0x00000000210503c2 */ /* 0x000e2200000e0000 */
[----:B------:R-:W-:Y:S01]  /*0d80*/  @P0 MOV R36, 0x0 ;  /* 0x0000000000240802 */ /* 0x000fe20000000f00 */
[----:B------:R-:W-:-:S06]  /*0d90*/  @P0 IMAD.MOV.U32 R37, RZ, RZ, 0x14f00000 ;  /* 0x14f00000ff250424 */ /* 0x000fcc00078e00ff */
[----:B------:R0:W0:Y:S08]  /*0da0*/  @P0 R2UR UR6, R36 ;  /* 0x00000000240603c2 */ /* 0x00003000000e0000 */
[----:B------:R0:W0:Y:S01]  /*0db0*/  @P0 R2UR UR7, R37 ;  /* 0x00000000250703c2 */ /* 0x00002200000e0000 */
[----:B-1----:R-:W-:Y:S02]  /*0dc0*/  @P0 MOV R34, 0x0 ;  /* 0x0000000000220802 */ /* 0x002fe40000000f00 */
[----:B------:R-:W-:Y:S01]  /*0dd0*/  @P0 MOV R35, 0x14f00000 ;  /* 0x14f0000000230802 */ /* 0x000fe20000000f00 */
[----:B0-----:R-:W-:Y:S01]  /*0de0*/  CS2R R36, SRZ ;  /* 0x0000000000247805 */ /* 0x001fe2000001ff00 */
[----:B------:R-:W-:-:S05]  /*0df0*/  IMAD.SHL.U32 R39, R18, 0x80, RZ ;  /* 0x0000008012277824 */ /* 0x000fca00078e00ff */
[----:B------:R0:W3:Y:S01]  /*0e00*/  @P0 LDG.E.EL R37, desc[UR4][R30.64+0x300] ;  /* 0x000300041e250981 */ /* 0x0000e2200c2e1900 */
[----:B------:R-:W1:Y:S08]  /*0e10*/  @P0 R2UR UR4, R34 ;  /* 0x00000000220403c2 */ /* 0x000e7000000e0000 */
[----:B------:R-:W1:Y:S01]  /*0e20*/  @P0 R2UR UR5, R35 ;  /* 0x00000000230503c2 */ /* 0x000e6200000e0000 */
[----:B------:R-:W-:Y:S01]  /*0e30*/  LEA.HI R39, R18, R39, RZ, 0x1e ;  /* 0x0000002712277211 */ /* 0x000fe200078ff0ff */
[----:B------:R0:W3:Y:S03]  /*0e40*/  @P0 LDG.E.EL R36, desc[UR6][R42.64+0x200] ;  /* 0x000200062a240981 */ /* 0x0000e6200c2e1900 */
[----:B------:R-:W-:-:S04]  /*0e50*/  LOP3.LUT R38, R39, 0xf18, RZ, 0xc0, !PT ;  /* 0x00000f1827267812 */ /* 0x000fc800078ec0ff */
[----:B------:R-:W-:Y:S02]  /*0e60*/  LEA.HI R33, R19, R38, RZ, 0x1e ;  /* 0x0000002613217211 */ /* 0x000fe400078ff0ff */
[----:B------:R-:W-:-:S06]  /*0e70*/  MOV R19, RZ ;  /* 0x000000ff00137202 */ /* 0x000fcc0000000f00 */
[----:B-1----:R1:W3:Y:S01]  /*0e80*/  @P0 LDG.E.EL R19, desc[UR4][R42.64+0x300] ;  /* 0x000300042a130981 */ /* 0x0022e2200c2e1900 */
[----:B------:R-:W-:Y:S02]  /*0e90*/  LEA R39, R28, R33, 0x2 ;  /* 0x000000211c277211 */ /* 0x000fe400078e10ff */
[----:B------:R-:W-:-:S05]  /*0ea0*/  SHF.R.U32.HI R38, RZ, 0x1, R33 ;  /* 0x00000001ff267819 */ /* 0x000fca0000011621 */
[----:B------:R-:W-:-:S05]  /*0eb0*/  IMAD R32, R39, 0x4, R38 ;  /* 0x0000000427207824 */ /* 0x000fca00078e0226 */
[----:B------:R-:W4:Y:S04]  /*0ec0*/  LDS R35, [R32] ;  /* 0x0000000020237984 */ /* 0x000f280000000800 */
[----:B------:R-:W4:Y:S01]  /*0ed0*/  LDS R38, [R32+0x4] ;  /* 0x0000040020267984 */ /* 0x000f220000000800 */
[C---:B0-----:R-:W-:Y:S02]  /*0ee0*/  IADD3 R30, R33.reuse, 0x40, RZ ;  /* 0x00000040211e7810 */ /* 0x041fe40007ffe0ff */
[C---:B------:R-:W-:Y:S02]  /*0ef0*/  IADD3 R31, R33.reuse, 0x80, RZ ;  /* 0x00000080211f7810 */ /* 0x040fe40007ffe0ff */
[----:B------:R-:W-:Y:S02]  /*0f00*/  IADD3 R33, R33, 0xc0, RZ ;  /* 0x000000c021217810 */ /* 0x000fe40007ffe0ff */
[----:B------:R-:W-:-:S02]  /*0f10*/  SHF.R.U32.HI R30, RZ, 0x1, R30 ;  /* 0x00000001ff1e7819 */ /* 0x000fc4000001161e */
[----:B------:R-:W-:Y:S02]  /*0f20*/  SHF.R.U32.HI R34, RZ, 0x1, R31 ;  /* 0x00000001ff227819 */ /* 0x000fe4000001161f */
[----:B------:R-:W-:Y:S02]  /*0f30*/  SHF.R.U32.HI R31, RZ, 0x1, R33 ;  /* 0x00000001ff1f7819 */ /* 0x000fe40000011621 */
[----:B------:R-:W-:-:S05]  /*0f40*/  LEA R33, R39, R30, 0x2 ;  /* 0x0000001e27217211 */ /* 0x000fca00078e10ff */
[----:B-1----:R-:W2:Y:S01]  /*0f50*/  LDS R43, [R33+0x100] ;  /* 0x00010000212b7984 */ /* 0x002ea20000000800 */
[C---:B------:R-:W-:Y:S01]  /*0f60*/  LEA R30, R39.reuse, R34, 0x2 ;  /* 0x00000022271e7211 */ /* 0x040fe200078e10ff */
[----:B------:R-:W-:Y:S02]  /*0f70*/  IMAD R31, R39, 0x4, R31 ;  /* 0x00000004271f7824 */ /* 0x000fe400078e021f */
[----:B------:R-:W0:Y:S04]  /*0f80*/  LDS R39, [R32+0x8] ;  /* 0x0000080020277984 */ /* 0x000e280000000800 */
[----:B------:R-:W-:Y:S04]  /*0f90*/  LDS R34, [R31+0x300] ;  /* 0x000300001f227984 */ /* 0x000fe80000000800 */
[----:B------:R-:W-:Y:S01]  /*0fa0*/  LDS R32, [R32+0xc] ;  /* 0x00000c0020207984 */ /* 0x000fe20000000800 */
[----:B----4-:R-:W-:Y:S01]  /*0fb0*/  FADD R35, R35, R8 ;  /* 0x0000000823237221 */ /* 0x010fe20000000000 */
[----:B------:R-:W-:-:S02]  /*0fc0*/  FADD R8, R38, R9 ;  /* 0x0000000926087221 */ /* 0x000fc40000000000 */
[----:B------:R-:W5:Y:S01]  /*0fd0*/  LDS R9, [R30+0x200] ;  /* 0x000200001e097984 */ /* 0x000f620000000800 */
[----:B--2---:R-:W-:-:S03]  /*0fe0*/  FADD R43, R43, R4 ;  /* 0x000000042b2b7221 */ /* 0x004fc60000000000 */
[----:B------:R-:W1:Y:S01]  /*0ff0*/  LDS R4, [R33+0x104] ;  /* 0x0001040021047984 */ /* 0x000e620000000800 */
[----:B0-----:R-:W-:-:S03]  /*1000*/  FADD R10, R39, R10 ;  /* 0x0000000a270a7221 */ /* 0x001fc60000000000 */
[----:B------:R-:W0:Y:S01]  /*1010*/  LDS R39, [R33+0x108] ;  /* 0x0001080021277984 */ /* 0x000e220000000800 */
[----:B-----5:R-:W-:-:S03]  /*1020*/  FADD R9, R9, R20 ;  /* 0x0000001409097221 */ /* 0x020fc60000000000 */
[----:B------:R-:W2:Y:S01]  /*1030*/  LDS R20, [R31+0x304] ;  /* 0x000304001f147984 */ /* 0x000ea20000000800 */
[----:B------:R-:W-:Y:S01]  /*1040*/  FADD R24, R34, R24 ;  /* 0x0000001822187221 */ /* 0x000fe20000000000 */
[--C-:B---3--:R-:W-:Y:S01]  /*1050*/  FADD R34, R35, -R40.reuse ;  /* 0x8000002823227221 */ /* 0x108fe20000000000 */
[--C-:B------:R-:W-:Y:S01]  /*1060*/  FADD R35, R43, -R40.reuse ;  /* 0x800000282b237221 */ /* 0x100fe20000000000 */
[--C-:B------:R-:W-:Y:S01]  /*1070*/  FADD R9, R9, -R40.reuse ;  /* 0x8000002809097221 */ /* 0x100fe20000000000 */
[----:B------:R-:W-:Y:S02]  /*1080*/  FADD R40, R24, -R40 ;  /* 0x8000002818287221 */ /* 0x000fe40000000000 */
[----:B------:R-:W3:Y:S01]  /*1090*/  LDS R24, [R30+0x204] ;  /* 0x000204001e187984 */ /* 0x000ee20000000800 */
[----:B-1----:R-:W-:-:S03]  /*10a0*/  FADD R4, R4, R5 ;  /* 0x0000000504047221 */ /* 0x002fc60000000000 */
[----:B------:R-:W1:Y:S01]  /*10b0*/  LDS R5, [R30+0x208] ;  /* 0x000208001e057984 */ /* 0x000e620000000800 */
[----:B------:R-:W-:Y:S01]  /*10c0*/  FMUL R40, R40, 1.4426950216293334961 ;  /* 0x3fb8aa3b28287820 */ /* 0x000fe20000400000 */
[----:B------:R-:W-:Y:S01]  /*10d0*/  FMUL R38, R35, 1.4426950216293334961 ;  /* 0x3fb8aa3b23267820 */ /* 0x000fe20000400000 */
[----:B0-----:R-:W-:Y:S01]  /*10e0*/  FADD R6, R39, R6 ;  /* 0x0000000627067221 */ /* 0x001fe20000000000 */
[----:B--2---:R-:W-:Y:S01]  /*10f0*/  FADD R20, R20, R25 ;  /* 0x0000001914147221 */ /* 0x004fe20000000000 */
[----:B------:R-:W-:Y:S01]  /*1100*/  LDS R30, [R30+0x20c] ;  /* 0x00020c001e1e7984 */ /* 0x000fe20000000800 */
[----:B------:R-:W-:Y:S01]  /*1110*/  FSETP.GEU.AND P0, PT, R40, -126, PT ;  /* 0xc2fc00002800780b */ /* 0x000fe20003f0e000 */
[----:B------:R-:W-:Y:S01]  /*1120*/  FMUL R39, R34, 1.4426950216293334961 ;  /* 0x3fb8aa3b22277820 */ /* 0x000fe20000400000 */
[----:B------:R-:W-:Y:S01]  /*1130*/  FSETP.GEU.AND P6, PT, R38, -126, PT ;  /* 0xc2fc00002600780b */ /* 0x000fe20003fce000 */
[----:B------:R-:W-:-:S03]  /*1140*/  FMUL R35, R9, 1.4426950216293334961 ;  /* 0x3fb8aa3b09237820 */ /* 0x000fc60000400000 */
[----:B------:R-:W-:Y:S02]  /*1150*/  FSETP.GEU.AND P2, PT, R39, -126, PT ;  /* 0xc2fc00002700780b */ /* 0x000fe40003f4e000 */
[----:B------:R-:W-:-:S05]  /*1160*/  FSETP.GEU.AND P3, PT, R35, -126, PT ;  /* 0xc2fc00002300780b */ /* 0x000fca0003f6e000 */
[----:B------:R-:W-:Y:S02]  /*1170*/  @!P0 FMUL R40, R40, 0.5 ;  /* 0x3f00000028288820 */ /* 0x000fe40000400000 */
[----:B------:R-:W-:-:S04]  /*1180*/  @!P6 FMUL R38, R38, 0.5 ;  /* 0x3f0000002626e820 */ /* 0x000fc80000400000 */
[----:B------:R-:W-:Y:S01]  /*1190*/  MUFU.EX2 R40, R40 ;  /* 0x0000002800287308 */ /* 0x000fe20000000800 */
[----:B------:R-:W-:Y:S01]  /*11a0*/  @!P2 FMUL R39, R39, 0.5 ;  /* 0x3f0000002727a820 */ /* 0x000fe20000400000 */
[----:B------:R-:W-:Y:S01]  /*11b0*/  FADD R8, R8, -R41 ;  /* 0x8000002908087221 */ /* 0x000fe20000000000 */
[----:B---3--:R-:W-:-:S05]  /*11c0*/  FADD R24, R24, R21 ;  /* 0x0000001518187221 */ /* 0x008fca0000000000 */
[----:B------:R-:W0:Y:S01]  /*11d0*/  MUFU.EX2 R21, R38 ;  /* 0x0000002600157308 */ /* 0x000e220000000800 */
[--C-:B------:R-:W-:Y:S01]  /*11e0*/  FADD R4, R4, -R41.reuse ;  /* 0x8000002904047221 */ /* 0x100fe20000000000 */
[--C-:B------:R-:W-:Y:S01]  /*11f0*/  FADD R24, R24, -R41.reuse ;  /* 0x8000002918187221 */ /* 0x100fe20000000000 */
[----:B------:R-:W-:Y:S01]  /*1200*/  FADD R20, R20, -R41 ;  /* 0x8000002914147221 */ /* 0x000fe20000000000 */
[----:B------:R-:W-:-:S04]  /*1210*/  @!P3 FMUL R35, R35, 0.5 ;  /* 0x3f0000002323b820 */ /* 0x000fc80000400000 */
[----:B------:R2:W3:Y:S01]  /*1220*/  MUFU.EX2 R9, R39 ;  /* 0x0000002700097308 */ /* 0x0004e20000000800 */
[----:B-1----:R-:W-:Y:S01]  /*1230*/  FADD R22, R5, R22 ;  /* 0x0000001605167221 */ /* 0x002fe20000000000 */
[----:B------:R-:W-:Y:S01]  /*1240*/  SHF.L.U32 R34, R18, 0x4, RZ ;  /* 0x0000000412227819 */ /* 0x000fe200000006ff */
[----:B------:R-:W-:Y:S01]  /*1250*/  FMUL R5, R8, 1.4426950216293334961 ;  /* 0x3fb8aa3b08057820 */ /* 0x000fe20000400000 */
[----:B------:R-:W-:Y:S01]  /*1260*/  FMUL R25, R4, 1.4426950216293334961 ;  /* 0x3fb8aa3b04197820 */ /* 0x000fe20000400000 */
[----:B------:R-:W-:Y:S01]  /*1270*/  FMUL R24, R24, 1.4426950216293334961 ;  /* 0x3fb8aa3b18187820 */ /* 0x000fe20000400000 */
[----:B--2---:R-:W1:Y:S01]  /*1280*/  LDS R39, [R31+0x308] ;  /* 0x000308001f277984 */ /* 0x004e620000000800 */
[----:B------:R-:W-:Y:S01]  /*1290*/  FMUL R20, R20, 1.4426950216293334961 ;  /* 0x3fb8aa3b14147820 */ /* 0x000fe20000400000 */
[----:B------:R-:W2:Y:S01]  /*12a0*/  MUFU.EX2 R35, R35 ;  /* 0x0000002300237308 */ /* 0x000ea20000000800 */
[----:B0-----:R-:W-:Y:S01]  /*12b0*/  @!P6 FMUL R21, R21, R21 ;  /* 0x000000151515e220 */ /* 0x001fe20000400000 */
[----:B------:R-:W-:Y:S01]  /*12c0*/  @!P0 FMUL R40, R40, R40 ;  /* 0x0000002828288220 */ /* 0x000fe20000400000 */
[----:B------:R-:W-:Y:S01]  /*12d0*/  LOP3.LUT R43, R34, 0x1e0, RZ, 0xc0, !PT ;  /* 0x000001e0222b7812 */ /* 0x000fe200078ec0ff */
[----:B------:R-:W0:Y:S01]  /*12e0*/  LDS R8, [R33+0x10c] ;  /* 0x00010c0021087984 */ /* 0x000e220000000800 */
[----:B------:R-:W-:-:S02]  /*12f0*/  FSETP.GEU.AND P4, PT, R5, -126, PT ;  /* 0xc2fc00000500780b */ /* 0x000fc40003f8e000 */
[----:B------:R-:W-:Y:S01]  /*1300*/  FSETP.GEU.AND P5, PT, R25, -126, PT ;  /* 0xc2fc00001900780b */ /* 0x000fe20003fae000 */
[----:B------:R-:W4:Y:S01]  /*1310*/  S2R R34, SR_TID.X ;  /* 0x0000000000227919 */ /* 0x000f220000002100 */
[----:B------:R-:W-:Y:S02]  /*1320*/  FSETP.GEU.AND P6, PT, R24, -126, PT ;  /* 0xc2fc00001800780b */ /* 0x000fe40003fce000 */
[----:B------:R-:W-:Y:S01]  /*1330*/  FSETP.GEU.AND P0, PT, R20, -126, PT ;  /* 0xc2fc00001400780b */ /* 0x000fe20003f0e000 */
[----:B---3--:R-:W-:Y:S01]  /*1340*/  @!P2 FMUL R9, R9, R9 ;  /* 0x000000090909a220 */ /* 0x008fe20000400000 */
[----:B------:R-:W-:Y:S01]  /*1350*/  FSETP.GT.AND P2, PT, |R29|, 8.50705917302346158658e+37, PT ;  /* 0x7e8000001d00780b */ /* 0x000fe20003f44200 */
[----:B--2---:R-:W-:-:S04]  /*1360*/  @!P3 FMUL R35, R35, R35 ;  /* 0x000000232323b220 */ /* 0x004fc80000400000 */
[----:B------:R-:W-:Y:S02]  /*1370*/  @!P4 FMUL R5, R5, 0.5 ;  /* 0x3f0000000505c820 */ /* 0x000fe40000400000 */
[----:B------:R-:W-:Y:S02]  /*1380*/  @!P5 FMUL R25, R25, 0.5 ;  /* 0x3f0000001919d820 */ /* 0x000fe40000400000 */
[----:B------:R-:W-:Y:S02]  /*1390*/  @!P6 FMUL R24, R24, 0.5 ;  /* 0x3f0000001818e820 */ /* 0x000fe40000400000 */
[----:B------:R-:W-:Y:S01]  /*13a0*/  @!P0 FMUL R20, R20, 0.5 ;  /* 0x3f00000014148820 */ /* 0x000fe20000400000 */
[C---:B------:R-:W-:Y:S01]  /*13b0*/  FSETP.GEU.AND P3, PT, |R29|.reuse, 1.175494350822287508e-38, PT ;  /* 0x008000001d00780b */ /* 0x040fe20003f6e200 */
[----:B------:R-:W2:Y:S01]  /*13c0*/  MUFU.EX2 R5, R5 ;  /* 0x0000000500057308 */ /* 0x000ea20000000800 */
[----:B------:R-:W-:Y:S01]  /*13d0*/  @P2 FMUL R29, R29, 0.25 ;  /* 0x3e8000001d1d2820 */ /* 0x000fe20000400000 */
[----:B------:R-:W-:-:S06]  /*13e0*/  @P2 FMUL R9, R9, 0.25 ;  /* 0x3e80000009092820 */ /* 0x000fcc0000400000 */
[----:B------:R-:W3:Y:S01]  /*13f0*/  MUFU.EX2 R25, R25 ;  /* 0x0000001900197308 */ /* 0x000ee20000000800 */
[----:B----4-:R-:W-:Y:S01]  /*1400*/  SHF.R.U32.HI R34, RZ, 0x1, R34 ;  /* 0x00000001ff227819 */ /* 0x010fe20000011622 */
[----:B------:R-:W-:-:S06]  /*1410*/  @P2 FMUL R21, R21, 0.25 ;  /* 0x3e80000015152820 */ /* 0x000fcc0000400000 */
[----:B------:R-:W4:Y:S01]  /*1420*/  MUFU.EX2 R24, R24 ;  /* 0x0000001800187308 */ /* 0x000f220000000800 */
[----:B------:R-:W-:Y:S01]  /*1430*/  @P2 FMUL R35, R35, 0.25 ;  /* 0x3e80000023232820 */ /* 0x000fe20000400000 */
[----:B------:R-:W-:-:S06]  /*1440*/  @P2 FMUL R40, R40, 0.25 ;  /* 0x3e80000028282820 */ /* 0x000fcc0000400000 */
[----:B------:R-:W5:Y:S01]  /*1450*/  MUFU.EX2 R20, R20 ;  /* 0x0000001400147308 */ /* 0x000f620000000800 */
[----:B------:R-:W-:Y:S01]  /*1460*/  FSETP.GT.AND P2, PT, |R44|, 8.50705917302346158658e+37, PT ;  /* 0x7e8000002c00780b */ /* 0x000fe20003f44200 */
[----:B------:R-:W-:Y:S01]  /*1470*/  @!P3 FMUL R29, R29, 16777216 ;  /* 0x4b8000001d1db820 */ /* 0x000fe20000400000 */
[----:B------:R-:W-:Y:S01]  /*1480*/  @!P3 FMUL R9, R9, 16777216 ;  /* 0x4b8000000909b820 */ /* 0x000fe20000400000 */
[----:B------:R-:W-:Y:S01]  /*1490*/  @!P3 FMUL R21, R21, 16777216 ;  /* 0x4b8000001515b820 */ /* 0x000fe20000400000 */
[----:B------:R-:W-:Y:S01]  /*14a0*/  @!P3 FMUL R35, R35, 16777216 ;  /* 0x4b8000002323b820 */ /* 0x000fe20000400000 */
[----:B------:R-:W-:Y:S01]  /*14b0*/  @!P3 FMUL R40, R40, 16777216 ;  /* 0x4b8000002828b820 */ /* 0x000fe20000400000 */
[----:B------:R-:W-:Y:S01]  /*14c0*/  LOP3.LUT R4, R34, 0x60, RZ, 0xc0, !PT ;  /* 0x0000006022047812 */ /* 0x000fe200078ec0ff */
[----:B-1----:R-:W-:Y:S01]  /*14d0*/  FADD R26, R39, R26 ;  /* 0x0000001a271a7221 */ /* 0x002fe20000000000 */
[----:B------:R-:W-:Y:S01]  /*14e0*/  FSETP.GEU.AND P3, PT, |R44|, 1.175494350822287508e-38, PT ;  /* 0x008000002c00780b */ /* 0x000fe20003f6e200 */
[----:B------:R1:W0:Y:S01]  /*14f0*/  LDS R34, [R31+0x30c] ;  /* 0x00030c001f227984 */ /* 0x0002220000000800 */
[--C-:B------:R-:W-:Y:S01]  /*1500*/  FADD R10, R10, -R45.reuse ;  /* 0x8000002d0a0a7221 */ /* 0x100fe20000000000 */
[--C-:B------:R-:W-:Y:S01]  /*1510*/  FADD R6, R6, -R45.reuse ;  /* 0x8000002d06067221 */ /* 0x100fe20000000000 */
[----:B--2---:R-:W-:Y:S01]  /*1520*/  @!P4 FMUL R5, R5, R5 ;  /* 0x000000050505c220 */ /* 0x004fe20000400000 */
[----:B---3--:R-:W-:Y:S01]  /*1530*/  @!P5 FMUL R25, R25, R25 ;  /* 0x000000191919d220 */ /* 0x008fe20000400000 */
[----:B----4-:R-:W-:Y:S01]  /*1540*/  @!P6 FMUL R24, R24, R24 ;  /* 0x000000181818e220 */ /* 0x010fe20000400000 */
[----:B-1----:R-:W-:Y:S01]  /*1550*/  IMAD.SHL.U32 R31, R18, 0x40, RZ ;  /* 0x00000040121f7824 */ /* 0x002fe200078e00ff */
[--C-:B------:R-:W-:Y:S01]  /*1560*/  FADD R22, R22, -R45.reuse ;  /* 0x8000002d16167221 */ /* 0x100fe20000000000 */
[----:B-----5:R-:W-:Y:S01]  /*1570*/  @!P0 FMUL R20, R20, R20 ;  /* 0x0000001414148220 */ /* 0x020fe20000400000 */
[----:B------:R-:W-:Y:S01]  /*1580*/  FADD R26, R26, -R45 ;  /* 0x8000002d1a1a7221 */ /* 0x000fe20000000000 */
[----:B------:R-:W-:Y:S01]  /*1590*/  FMUL R33, R10, 1.4426950216293334961 ;  /* 0x3fb8aa3b0a217820 */ /* 0x000fe20000400000 */
[----:B------:R-:W-:Y:S01]  /*15a0*/  LOP3.LUT R31, R4, 0xe00, R31, 0xf8, !PT ;  /* 0x00000e00041f7812 */ /* 0x000fe200078ef81f */
[----:B------:R-:W-:Y:S01]  /*15b0*/  FMUL R4, R6, 1.4426950216293334961 ;  /* 0x3fb8aa3b06047820 */ /* 0x000fe20000400000 */
[----:B------:R-:W-:Y:S01]  /*15c0*/  @P2 FMUL R44, R44, 0.25 ;  /* 0x3e8000002c2c2820 */ /* 0x000fe20000400000 */
[----:B------:R-:W-:Y:S01]  /*15d0*/  FMUL R38, R22, 1.4426950216293334961 ;  /* 0x3fb8aa3b16267820 */ /* 0x000fe20000400000 */
[----:B------:R-:W-:Y:S01]  /*15e0*/  @P2 FMUL R5, R5, 0.25 ;  /* 0x3e80000005052820 */ /* 0x000fe20000400000 */
[----:B------:R-:W-:Y:S01]  /*15f0*/  @P2 FMUL R25, R25, 0.25 ;  /* 0x3e80000019192820 */ /* 0x000fe20000400000 */
[----:B------:R-:W-:Y:S01]  /*1600*/  @P2 FMUL R24, R24, 0.25 ;  /* 0x3e80000018182820 */ /* 0x000fe20000400000 */
[----:B------:R-:W-:Y:S01]  /*1610*/  @P2 FMUL R20, R20, 0.25 ;  /* 0x3e80000014142820 */ /* 0x000fe20000400000 */
[----:B------:R-:W-:Y:S01]  /*1620*/  FMUL R6, R26, 1.4426950216293334961 ;  /* 0x3fb8aa3b1a067820 */ /* 0x000fe20000400000 */
[----:B------:R-:W-:Y:S01]  /*1630*/  FSETP.GEU.AND P6, PT, R33, -126, PT ;  /* 0xc2fc00002100780b */ /* 0x000fe20003fce000 */
[----:B------:R-:W-:Y:S01]  /*1640*/  @!P3 FMUL R44, R44, 16777216 ;  /* 0x4b8000002c2cb820 */ /* 0x000fe20000400000 */
[----:B------:R-:W-:Y:S01]  /*1650*/  @!P3 FMUL R5, R5, 16777216 ;  /* 0x4b8000000505b820 */ /* 0x000fe20000400000 */
[----:B------:R-:W-:Y:S01]  /*1660*/  @!P3 FMUL R25, R25, 16777216 ;  /* 0x4b8000001919b820 */ /* 0x000fe20000400000 */
[----:B------:R-:W-:Y:S01]  /*1670*/  @!P3 FMUL R24, R24, 16777216 ;  /* 0x4b8000001818b820 */ /* 0x000fe20000400000 */
[----:B------:R-:W-:Y:S01]  /*1680*/  @!P3 FMUL R20, R20, 16777216 ;  /* 0x4b8000001414b820 */ /* 0x000fe20000400000 */
[----:B------:R-:W-:-:S02]  /*1690*/  FSETP.GEU.AND P0, PT, R4, -126, PT ;  /* 0xc2fc00000400780b */ /* 0x000fc40003f0e000 */
[----:B------:R-:W-:Y:S02]  /*16a0*/  FSETP.GEU.AND P2, PT, R38, -126, PT ;  /* 0xc2fc00002600780b */ /* 0x000fe40003f4e000 */
[----:B------:R-:W-:-:S03]  /*16b0*/  FSETP.GEU.AND P3, PT, R6, -126, PT ;  /* 0xc2fc00000600780b */ /* 0x000fc60003f6e000 */
[----:B------:R-:W-:Y:S01]  /*16c0*/  @!P6 FMUL R33, R33, 0.5 ;  /* 0x3f0000002121e820 */ /* 0x000fe20000400000 */
[----:B------:R-:W-:Y:S01]  /*16d0*/  FADD R32, R32, R11 ;  /* 0x0000000b20207221 */ /* 0x000fe20000000000 */
[----:B------:R-:W-:Y:S01]  /*16e0*/  MUFU.RCP R10, R29 ;  /* 0x0000001d000a7308 */ /* 0x000fe20000001000 */
[----:B0-----:R-:W-:-:S03]  /*16f0*/  FADD R8, R8, R7 ;  /* 0x0000000708087221 */ /* 0x001fc60000000000 */
[----:B------:R-:W-:Y:S02]  /*1700*/  @!P0 FMUL R4, R4, 0.5 ;  /* 0x3f00000004048820 */ /* 0x000fe40000400000 */
[----:B------:R-:W-:Y:S02]  /*1710*/  @!P2 FMUL R38, R38, 0.5 ;  /* 0x3f0000002626a820 */ /* 0x000fe40000400000 */
[----:B------:R-:W-:Y:S01]  /*1720*/  @!P3 FMUL R6, R6, 0.5 ;  /* 0x3f0000000606b820 */ /* 0x000fe20000400000 */
[----:B------:R-:W0:Y:S01]  /*1730*/  MUFU.EX2 R11, R33 ;  /* 0x00000021000b7308 */ /* 0x000e220000000800 */
[----:B------:R-:W-:Y:S01]  /*1740*/  FADD R30, R30, R23 ;  /* 0x000000171e1e7221 */ /* 0x000fe20000000000 */
[----:B------:R-:W-:-:S06]  /*1750*/  FADD R32, R32, -R37 ;  /* 0x8000002520207221 */ /* 0x000fcc0000000000 */
[----:B------:R-:W1:Y:S01]  /*1760*/  MUFU.EX2 R29, R4 ;  /* 0x00000004001d7308 */ /* 0x000e620000000800 */
[----:B------:R-:W-:-:S07]  /*1770*/  FSETP.GT.AND P4, PT, |R36|, 8.50705917302346158658e+37, PT ;  /* 0x7e8000002400780b */ /* 0x000fce0003f84200 */
[----:B------:R-:W2:Y:S08]  /*1780*/  MUFU.EX2 R7, R38 ;  /* 0x0000002600077308 */ /* 0x000eb00000000800 */
[----:B------:R-:W3:Y:S01]  /*1790*/  MUFU.EX2 R23, R6 ;  /* 0x0000000600177308 */ /* 0x000ee20000000800 */
[----:B------:R-:W-:Y:S01]  /*17a0*/  FADD R8, R8, -R37 ;  /* 0x8000002508087221 */ /* 0x000fe20000000000 */
[----:B------:R-:W-:Y:S01]  /*17b0*/  FMUL R22, R32, 1.4426950216293334961 ;  /* 0x3fb8aa3b20167820 */ /* 0x000fe20000400000 */
[----:B------:R-:W-:Y:S01]  /*17c0*/  FADD R34, R34, R27 ;  /* 0x0000001b22227221 */ /* 0x000fe20000000000 */
[----:B------:R-:W-:Y:S01]  /*17d0*/  FSETP.GEU.AND P5, PT, |R36|, 1.175494350822287508e-38, PT ;  /* 0x008000002400780b */ /* 0x000fe20003fae200 */
[--C-:B------:R-:W-:Y:S01]  /*17e0*/  FADD R30, R30, -R37.reuse ;  /* 0x800000251e1e7221 */ /* 0x100fe20000000000 */
[----:B------:R-:W-:Y:S01]  /*17f0*/  SHF.R.U32.HI R27, RZ, 0x5, R18 ;  /* 0x00000005ff1b7819 */ /* 0x000fe20000011612 */
[----:B------:R-:W-:Y:S01]  /*1800*/  FMUL R8, R8, 1.4426950216293334961 ;  /* 0x3fb8aa3b08087820 */ /* 0x000fe20000400000 */
[----:B0-----:R-:W-:Y:S01]  /*1810*/  @!P6 FMUL R11, R11, R11 ;  /* 0x0000000b0b0be220 */ /* 0x001fe20000400000 */
[----:B------:R-:W-:Y:S01]  /*1820*/  LEA R28, R28, R43, 0xb ;  /* 0x0000002b1c1c7211 */ /* 0x000fe200078e58ff */
[----:B------:R-:W-:Y:S01]  /*1830*/  FADD R34, R34, -R37 ;  /* 0x8000002522227221 */ /* 0x000fe20000000000 */
[----:B------:R-:W-:Y:S01]  /*1840*/  FSETP.GEU.AND P6, PT, R22, -126, PT ;  /* 0xc2fc00001600780b */ /* 0x000fe20003fce000 */
[----:B-1----:R-:W-:Y:S01]  /*1850*/  @!P0 FMUL R29, R29, R29 ;  /* 0x0000001d1d1d8220 */ /* 0x002fe20000400000 */
[----:B------:R-:W-:Y:S01]  /*1860*/  SGXT.U32 R27, R27, 0x3 ;  /* 0x000000031b1b781a */ /* 0x000fe20000000000 */
[----:B------:R-:W-:Y:S01]  /*1870*/  FMUL R18, R30, 1.4426950216293334961 ;  /* 0x3fb8aa3b1e127820 */ /* 0x000fe20000400000 */
[----:B--2---:R-:W-:Y:S01]  /*1880*/  @!P2 FMUL R7, R7, R7 ;  /* 0x000000070707a220 */ /* 0x004fe20000400000 */
[----:B---3--:R-:W-:Y:S01]  /*1890*/  @!P3 FMUL R23, R23, R23 ;  /* 0x000000171717b220 */ /* 0x008fe20000400000 */
[----:B------:R-:W-:Y:S01]  /*18a0*/  FSETP.GEU.AND P0, PT, R8, -126, PT ;  /* 0xc2fc00000800780b */ /* 0x000fe20003f0e000 */
[----:B------:R-:W-:Y:S01]  /*18b0*/  @P4 FMUL R36, R36, 0.25 ;  /* 0x3e80000024244820 */ /* 0x000fe20000400000 */
[----:B------:R-:W-:Y:S01]  /*18c0*/  LOP3.LUT R27, R27, R28, RZ, 0xfc, !PT ;  /* 0x0000001c1b1b7212 */ /* 0x000fe200078efcff */
[----:B------:R-:W-:Y:S01]  /*18d0*/  @P4 FMUL R11, R11, 0.25 ;  /* 0x3e8000000b0b4820 */ /* 0x000fe20000400000 */
[----:B------:R-:W-:Y:S01]  /*18e0*/  SHF.R.U32.HI R26, RZ, 0x1, R28 ;  /* 0x00000001ff1a7819 */ /* 0x000fe2000001161c */
[----:B------:R-:W-:Y:S01]  /*18f0*/  @P4 FMUL R29, R29, 0.25 ;  /* 0x3e8000001d1d4820 */ /* 0x000fe20000400000 */
[C---:B------:R-:W-:Y:S01]  /*1900*/  IADD3 R32, R28.reuse, 0x200, RZ ;  /* 0x000002001c207810 */ /* 0x040fe20007ffe0ff */
[----:B------:R-:W-:Y:S01]  /*1910*/  @P4 FMUL R7, R7, 0.25 ;  /* 0x3e80000007074820 */ /* 0x000fe20000400000 */
[C---:B------:R-:W-:Y:S01]  /*1920*/  IADD3 R30, R28.reuse, 0x400, RZ ;  /* 0x000004001c1e7810 */ /* 0x040fe20007ffe0ff */
[----:B------:R-:W-:Y:S01]  /*1930*/  @P4 FMUL R23, R23, 0.25 ;  /* 0x3e80000017174820 */ /* 0x000fe20000400000 */
[----:B------:R-:W-:Y:S01]  /*1940*/  IADD3 R33, R28, 0x600, RZ ;  /* 0x000006001c217810 */ /* 0x000fe20007ffe0ff */
[----:B------:R-:W-:Y:S01]  /*1950*/  FMUL R28, R34, 1.4426950216293334961 ;  /* 0x3fb8aa3b221c7820 */ /* 0x000fe20000400000 */
[----:B------:R-:W-:-:S02]  /*1960*/  FSETP.GEU.AND P2, PT, R18, -126, PT ;  /* 0xc2fc00001200780b */ /* 0x000fc40003f4e000 */
[----:B------:R-:W-:Y:S01]  /*1970*/  FSETP.GT.AND P4, PT, |R19|, 8.50705917302346158658e+37, PT ;  /* 0x7e8000001300780b */ /* 0x000fe20003f84200 */
[----:B------:R-:W-:Y:S01]  /*1980*/  @!P5 FMUL R36, R36, 16777216 ;  /* 0x4b8000002424d820 */ /* 0x000fe20000400000 */
[----:B------:R-:W-:Y:S01]  /*1990*/  @!P5 FMUL R11, R11, 16777216 ;  /* 0x4b8000000b0bd820 */ /* 0x000fe20000400000 */
[----:B------:R-:W-:Y:S01]  /*19a0*/  @!P5 FMUL R29, R29, 16777216 ;  /* 0x4b8000001d1dd820 */ /* 0x000fe20000400000 */
[----:B------:R-:W-:Y:S01]  /*19b0*/  @!P5 FMUL R7, R7, 16777216 ;  /* 0x4b8000000707d820 */ /* 0x000fe20000400000 */
[----:B------:R-:W-:Y:S01]  /*19c0*/  @!P5 FMUL R23, R23, 16777216 ;  /* 0x4b8000001717d820 */ /* 0x000fe20000400000 */
[----:B------:R-:W-:Y:S02]  /*19d0*/  FSETP.GEU.AND P3, PT, R28, -126, PT ;  /* 0xc2fc00001c00780b */ /* 0x000fe40003f6e000 */
[----:B------:R-:W-:Y:S01]  /*19e0*/  FSETP.GEU.AND P5, PT, |R19|, 1.175494350822287508e-38, PT ;  /* 0x008000001300780b */ /* 0x000fe20003fae200 */
[----:B------:R-:W-:Y:S01]  /*19f0*/  @!P6 FMUL R22, R22, 0.5 ;  /* 0x3f0000001616e820 */ /* 0x000fe20000400000 */
[----:B------:R-:W-:Y:S01]  /*1a00*/  @!P0 FMUL R8, R8, 0.5 ;  /* 0x3f00000008088820 */ /* 0x000fe20000400000 */
[----:B------:R-:W-:-:S02]  /*1a10*/  @!P2 FMUL R18, R18, 0.5 ;  /* 0x3f0000001212a820 */ /* 0x000fc40000400000 */
[----:B------:R-:W0:Y:S01]  /*1a20*/  MUFU.EX2 R4, R22 ;  /* 0x0000001600047308 */ /* 0x000e220000000800 */
[----:B------:R-:W-:-:S05]  /*1a30*/  @P4 FMUL R19, R19, 0.25 ;  /* 0x3e80000013134820 */ /* 0x000fca0000400000 */
[----:B------:R-:W-:Y:S02]  /*1a40*/  @!P3 FMUL R28, R28, 0.5 ;  /* 0x3f0000001c1cb820 */ /* 0x000fe40000400000 */
[----:B------:R-:W1:Y:S01]  /*1a50*/  MUFU.EX2 R8, R8 ;  /* 0x0000000800087308 */ /* 0x000e620000000800 */
[----:B------:R-:W-:-:S07]  /*1a60*/  @!P5 FMUL R19, R19, 16777216 ;  /* 0x4b8000001313d820 */ /* 0x000fce0000400000 */
[----:B------:R-:W2:Y:S01]  /*1a70*/  MUFU.EX2 R18, R18 ;  /* 0x0000001200127308 */ /* 0x000ea20000000800 */
[----:B0-----:R-:W-:-:S07]  /*1a80*/  @!P6 FMUL R4, R4, R4 ;  /* 0x000000040404e220 */ /* 0x001fce0000400000 */
[----:B------:R-:W0:Y:S08]  /*1a90*/  MUFU.RCP R44, R44 ;  /* 0x0000002c002c7308 */ /* 0x000e300000001000 */
[----:B------:R-:W3:Y:S08]  /*1aa0*/  MUFU.RCP R36, R36 ;  /* 0x0000002400247308 */ /* 0x000ef00000001000 */
[----:B------:R-:W4:Y:S08]  /*1ab0*/  MUFU.EX2 R28, R28 ;  /* 0x0000001c001c7308 */ /* 0x000f300000000800 */
[----:B------:R-:W5:Y:S01]  /*1ac0*/  MUFU.RCP R19, R19 ;  /* 0x0000001300137308 */ /* 0x000f620000001000 */
[----:B-1----:R-:W-:Y:S01]  /*1ad0*/  @!P0 FMUL R8, R8, R8 ;  /* 0x0000000808088220 */ /* 0x002fe20000400000 */
[----:B------:R-:W-:Y:S01]  /*1ae0*/  @P4 FMUL R4, R4, 0.25 ;  /* 0x3e80000004044820 */ /* 0x000fe20000400000 */
[----:B------:R-:W-:-:S02]  /*1af0*/  LEA R6, R27, R26, 0x2 ;  /* 0x0000001a1b067211 */ /* 0x000fc400078e10ff */
[----:B------:R-:W-:Y:S02]  /*1b00*/  SHF.R.U32.HI R26, RZ, 0x1, R32 ;  /* 0x00000001ff1a7819 */ /* 0x000fe40000011620 */
[----:B------:R-:W-:Y:S01]  /*1b10*/  SHF.R.U32.HI R22, RZ, 0x1, R30 ;  /* 0x00000001ff167819 */ /* 0x000fe2000001161e */
[----:B--2---:R-:W-:Y:S01]  /*1b20*/  @!P2 FMUL R18, R18, R18 ;  /* 0x000000121212a220 */ /* 0x004fe20000400000 */
[----:B------:R-:W-:Y:S01]  /*1b30*/  SHF.R.U32.HI R30, RZ, 0x1, R33 ;  /* 0x00000001ff1e7819 */ /* 0x000fe20000011621 */
[----:B------:R-:W-:Y:S01]  /*1b40*/  @P4 FMUL R8, R8, 0.25 ;  /* 0x3e80000008084820 */ /* 0x000fe20000400000 */
[----:B------:R-:W-:Y:S01]  /*1b50*/  @!P5 FMUL R4, R4, 16777216 ;  /* 0x4b8000000404d820 */ /* 0x000fe20000400000 */
[----:B------:R-:W-:Y:S01]  /*1b60*/  FMUL R9, R10, R9 ;  /* 0x000000090a097220 */ /* 0x000fe20000400000 */
[----:B------:R-:W-:Y:S01]  /*1b70*/  BAR.SYNC.DEFER_BLOCKING 0x0 ;  /* 0x0000000000007b1d */ /* 0x000fe20000010000 */
[C---:B------:R-:W-:Y:S01]  /*1b80*/  LEA R26, R27.reuse, R26, 0x2 ;  /* 0x0000001a1b1a7211 */ /* 0x040fe200078e10ff */
[----:B0-----:R-:W-:Y:S01]  /*1b90*/  FMUL R5, R44, R5 ;  /* 0x000000052c057220 */ /* 0x001fe20000400000 */
[C---:B------:R-:W-:Y:S01]  /*1ba0*/  IMAD R22, R27.reuse, 0x4, R22 ;  /* 0x000000041b167824 */ /* 0x040fe200078e0216 */
[----:B---3--:R-:W-:Y:S01]  /*1bb0*/  FMUL R11, R36, R11 ;  /* 0x0000000b240b7220 */ /* 0x008fe20000400000 */
[----:B------:R-:W-:Y:S01]  /*1bc0*/  LEA R27, R27, R30, 0x2 ;  /* 0x0000001e1b1b7211 */ /* 0x000fe200078e10ff */
[----:B----4-:R-:W-:Y:S01]  /*1bd0*/  @!P3 FMUL R28, R28, R28 ;  /* 0x0000001c1c1cb220 */ /* 0x010fe20000400000 */
[----:B------:R-:W-:Y:S01]  /*1be0*/  @P4 FMUL R18, R18, 0.25 ;  /* 0x3e80000012124820 */ /* 0x000fe20000400000 */
[----:B------:R-:W-:Y:S01]  /*1bf0*/  @!P5 FMUL R8, R8, 16777216 ;  /* 0x4b8000000808d820 */ /* 0x000fe20000400000 */
[C---:B-----5:R-:W-:Y:S01]  /*1c00*/  FMUL R4, R19.reuse, R4 ;  /* 0x0000000413047220 */ /* 0x060fe20000400000 */
[----:B------:R-:W-:Y:S01]  /*1c10*/  FMUL R21, R10, R21 ;  /* 0x000000150a157220 */ /* 0x000fe20000400000 */
[----:B------:R-:W-:Y:S01]  /*1c20*/  FMUL R25, R44, R25 ;  /* 0x000000192c197220 */ /* 0x000fe20000400000 */
[----:B------:R-:W-:Y:S01]  /*1c30*/  FMUL R29, R36, R29 ;  /* 0x0000001d241d7220 */ /* 0x000fe20000400000 */
[----:B------:R-:W-:Y:S01]  /*1c40*/  @P4 FMUL R28, R28, 0.25 ;  /* 0x3e8000001c1c4820 */ /* 0x000fe20000400000 */
[----:B------:R-:W-:Y:S01]  /*1c50*/  @!P5 FMUL R18, R18, 16777216 ;  /* 0x4b8000001212d820 */ /* 0x000fe20000400000 */
[----:B------:R-:W-:Y:S01]  /*1c60*/  FMUL R8, R19, R8 ;  /* 0x0000000813087220 */ /* 0x000fe20000400000 */
[----:B------:R-:W-:Y:S01]  /*1c70*/  FMUL R35, R10, R35 ;  /* 0x000000230a237220 */ /* 0x000fe20000400000 */
[----:B------:R-:W-:Y:S01]  /*1c80*/  FMUL R37, R44, R24 ;  /* 0x000000182c257220 */ /* 0x000fe20000400000 */
[----:B------:R-:W-:Y:S01]  /*1c90*/  FMUL R7, R36, R7 ;  /* 0x0000000724077220 */ /* 0x000fe20000400000 */
[----:B------:R-:W-:Y:S04]  /*1ca0*/  STS [R6], R9 ;  /* 0x0000000906007388 */ /* 0x000fe80000000800 */
[----:B------:R-:W-:Y:S04]  /*1cb0*/  STS [R26+0x800], R5 ;  /* 0x000800051a007388 */ /* 0x000fe80000000800 */
[----:B------:R-:W-:Y:S01]  /*1cc0*/  STS [R22+0x1000], R11 ;  /* 0x0010000b16007388 */ /* 0x000fe20000000800 */
[----:B------:R-:W-:-:S03]  /*1cd0*/  @!P5 FMUL R28, R28, 16777216 ;  /* 0x4b8000001c1cd820 */ /* 0x000fc60000400000 */
[----:B------:R0:W-:Y:S01]  /*1ce0*/  STS [R27+0x1800], R4 ;  /* 0x001800041b007388 */ /* 0x0001e20000000800 */
[----:B------:R-:W-:-:S03]  /*1cf0*/  FMUL R18, R19, R18 ;  /* 0x0000001213127220 */ /* 0x000fc60000400000 */
[----:B------:R-:W-:Y:S01]  /*1d00*/  STS [R6+0x20], R21 ;  /* 0x0000201506007388 */ /* 0x000fe20000000800 */
[----:B------:R-:W-:-:S03]  /*1d10*/  FMUL R33, R10, R40 ;  /* 0x000000280a217220 */ /* 0x000fc60000400000 */
[----:B------:R-:W-:Y:S01]  /*1d20*/  STS [R26+0x820], R25 ;  /* 0x000820191a007388 */ /* 0x000fe20000000800 */
[----:B------:R-:W-:-:S03]  /*1d30*/  FMUL R39, R44, R20 ;  /* 0x000000142c277220 */ /* 0x000fc60000400000 */
[----:B------:R-:W-:Y:S01]  /*1d40*/  STS [R22+0x1020], R29 ;  /* 0x0010201d16007388 */ /* 0x000fe20000000800 */
[----:B------:R-:W-:-:S03]  /*1d50*/  FMUL R23, R36, R23 ;  /* 0x0000001724177220 */ /* 0x000fc60000400000 */
[----:B------:R-:W-:Y:S01]  /*1d60*/  STS [R27+0x1820], R8 ;  /* 0x001820081b007388 */ /* 0x000fe20000000800 */
[----:B------:R-:W-:-:S03]  /*1d70*/  FMUL R28, R19, R28 ;  /* 0x0000001c131c7220 */ /* 0x000fc60000400000 */
[----:B------:R-:W-:Y:S04]  /*1d80*/  STS [R6+0x40], R35 ;  /* 0x0000402306007388 */ /* 0x000fe80000000800 */
[----:B------:R-:W-:Y:S04]  /*1d90*/  STS [R26+0x840], R37 ;  /* 0x000840251a007388 */ /* 0x000fe80000000800 */
[----:B------:R-:W-:Y:S04]  /*1da0*/  STS [R22+0x1040], R7 ;  /* 0x0010400716007388 */ /* 0x000fe80000000800 */
[----:B------:R-:W-:Y:S04]  /*1db0*/  STS [R27+0x1840], R18 ;  /* 0x001840121b007388 */ /* 0x000fe80000000800 */
[----:B------:R-:W-:Y:S04]  /*1dc0*/  STS [R6+0x60], R33 ;  /* 0x0000602106007388 */ /* 0x000fe80000000800 */
[----:B------:R-:W-:Y:S04]  /*1dd0*/  STS [R26+0x860], R39 ;  /* 0x000860271a007388 */ /* 0x000fe80000000800 */
[----:B------:R-:W-:Y:S04]  /*1de0*/  STS [R22+0x1060], R23 ;  /* 0x0010601716007388 */ /* 0x000fe80000000800 */
[----:B------:R-:W-:Y:S01]  /*1df0*/  STS [R27+0x1860], R28 ;  /* 0x0018601c1b007388 */ /* 0x000fe20000000800 */
[----:B0-----:R-:W-:-:S02]  /*1e00*/  LOP3.LUT R4, R31, 0x80, RZ, 0xfc, !PT ;  /* 0x000000801f047812 */ /* 0x001fc400078efcff */
[C---:B------:R-:W-:Y:S02]  /*1e10*/  LOP3.LUT R10, R31.reuse, 0x100, RZ, 0xfc, !PT ;  /* 0x000001001f0a7812 */ /* 0x040fe400078efcff */
[----:B------:R-:W-:Y:S02]  /*1e20*/  LOP3.LUT R0, R31, 0x1c, R0, 0xf8, !PT ;  /* 0x0000001c1f007812 */ /* 0x000fe400078ef800 */
[----:B------:R-:W-:Y:S02]  /*1e30*/  SHF.R.U32.HI R5, RZ, 0x1, R31 ;  /* 0x00000001ff057819 */ /* 0x000fe4000001161f */
[----:B------:R-:W-:Y:S02]  /*1e40*/  SHF.R.U32.HI R9, RZ, 0x1, R4 ;  /* 0x00000001ff097819 */ /* 0x000fe40000011604 */
[----:B------:R-:W-:Y:S02]  /*1e50*/  SHF.R.U32.HI R11, RZ, 0x1, R10 ;  /* 0x00000001ff0b7819 */ /* 0x000fe4000001160a */
[C---:B------:R-:W-:Y:S01]  /*1e60*/  LEA R5, R0.reuse, R5, 0x2 ;  /* 0x0000000500057211 */ /* 0x040fe200078e10ff */
[----:B------:R-:W-:Y:S01]  /*1e70*/  BAR.SYNC.DEFER_BLOCKING 0x0 ;  /* 0x0000000000007b1d */ /* 0x000fe20000010000 */
[C---:B------:R-:W-:Y:S01]  /*1e80*/  IMAD R9, R0.reuse, 0x4, R9 ;  /* 0x0000000400097824 */ /* 0x040fe200078e0209 */
[----:B------:R-:W-:-:S04]  /*1e90*/  LEA R32, R0, R11, 0x2 ;  /* 0x0000000b00207211 */ /* 0x000fc800078e10ff */
[----:B------:R-:W0:Y:S04]  /*1ea0*/  LDS.128 R4, [R5] ;  /* 0x0000000005047984 */ /* 0x000e280000000c00 */
[----:B------:R-:W1:Y:S04]  /*1eb0*/  LDS.128 R8, [R9+0x200] ;  /* 0x0002000009087984 */ /* 0x000e680000000c00 */
[----:B------:R-:W2:Y:S01]  /*1ec0*/  LDS.128 R32, [R32+0x400] ;  /* 0x0004000020207984 */ /* 0x000ea20000000c00 */
[----:B------:R-:W-:Y:S01]  /*1ed0*/  LOP3.LUT R31, R31, 0x180, RZ, 0xfc, !PT ;  /* 0x000001801f1f7812 */ /* 0x000fe200078efcff */
[----:B------:R-:W-:-:S03]  /*1ee0*/  ULDC.64 UR4, c[0x0][0x118] ;  /* 0x0000460000047ab9 */ /* 0x000fc60000000a00 */
[----:B------:R-:W-:-:S04]  /*1ef0*/  SHF.R.U32.HI R31, RZ, 0x1, R31 ;  /* 0x00000001ff1f7819 */ /* 0x000fc8000001161f */
[----:B------:R-:W-:Y:S01]  /*1f00*/  LEA R31, R0, R31, 0x2 ;  /* 0x0000001f001f7211 */ /* 0x000fe200078e10ff */
[----:B0-----:R0:W-:Y:S04]  /*1f10*/  @P1 STG.E.128 [R12.64], R4 ;  /* 0x000000040c001986 */ /* 0x0011e8000c101d04 */
[----:B-1----:R0:W-:Y:S04]  /*1f20*/  @P1 STG.E.128 [R14.64], R8 ;  /* 0x000000080e001986 */ /* 0x0021e8000c101d04 */
[----:B--2---:R0:W-:Y:S01]  /*1f30*/  @P1 STG.E.128 [R16.64], R32 ;  /* 0x0000002010001986 */ /* 0x0041e2000c101d04 */
[----:B------:R-:W-:Y:S05]  /*1f40*/  @!P1 EXIT ;  /* 0x000000000000994d */ /* 0x000fea0003800000 */
[----:B------:R-:W1:Y:S04]  /*1f50*/  LDS.128 R28, [R31+0x600] ;  /* 0x000600001f1c7984 */ /* 0x000e680000000c00 */
[----:B-1----:R-:W-:Y:S01]  /*1f60*/  STG.E.128 [R2.64], R28 ;  /* 0x0000001c02007986 */ /* 0x002fe2000c101d04 */
[----:B------:R-:W-:Y:S05]  /*1f70*/  EXIT ;  /* 0x000000000000794d */ /* 0x000fea0003800000 */
.L_x_0:
[----:B------:R-:W-:-:S00]  /*1f80*/  BRA `(.L_x_0) ;  /* 0xfffffff000007947 */ /* 0x000fc0000383ffff */
[----:B------:R-:W-:-:S00]  /*1f90*/  NOP ;  /* 0x0000000000007918 */ /* 0x000fc00000000000 */
        /* <DEDUP_REMOVED lines=14> */
.L_x_1:


//--------------------- .nv.shared.triton_poi_fused__softmax_add_3 --------------------------
	.section	.nv.shared.triton_poi_fused__softmax_add_3,"aw",@nobits
	.sectionflags	@""
	.align	16
